	.target	sm_90a

	.elftype	@"ET_EXEC"


//--------------------- .note.nv.tkinfo           --------------------------
	.section	.note.nv.tkinfo,"",@"SHT_NOTE"
	.sectionflags	@"SHF_NOTE_NV_TKINFO"
	.tkinfo
        /*0018*/ 	.word	0x00000002
        /*0030*/ 	.string	""
        /*0030*/ 	.string	"ptxas"
        /*0030*/ 	.string	"Cuda compilation tools, release 13.0, V13.0.88"
        /*0030*/ 	.string	"Build cuda_13.0.r13.0/compiler.36424714_0"
        /*0030*/ 	.string	"-arch sm_90a -m 64 "



//--------------------- .note.nv.cuinfo           --------------------------
	.section	.note.nv.cuinfo,"",@"SHT_NOTE"
	.sectionflags	@"SHF_NOTE_NV_CUINFO"
        /*0018*/ 	.short	0x0002
        /*001a*/ 	.short	0x005a
        /*001c*/ 	.short	0x0082
	.zero		2


//--------------------- .nv.info                  --------------------------
	.section	.nv.info,"",@"SHT_CUDA_INFO"
	.align	4


	//----- nvinfo : EIATTR_REGCOUNT
	.align		4
        /*0000*/ 	.byte	0x04, 0x2f
        /*0002*/ 	.short	(.L_12 - .L_11)
	.align		4
.L_11:
        /*0004*/ 	.word	index@(_ZN7cutlass13device_kernelINS_4gemm6kernel13GemmUniversalIN4cute5tupleIJiiiiEEENS1_10collective13CollectiveMmaINS1_40MainloopSm90TmaGmmaWarpSpecializedSparseILi34ENS5_IJNS4_1CILi1EEESB_SB_EEENS1_32KernelTmaWarpSpecializedPingpongEEENS5_IJNSA_ILi64EEESF_SF_EEEaNS5_IJNS4_6LayoutINS5_IJiNS5_IJNSA_ILi2EEEiEEEiEEENS5_IJlNS5_IJSB_SI_EEElEEEEENSH_INS5_IJNS5_IJSF_iEEESO_iEEENS5_IJNS5_IJSF_NSA_ILi4096EEEEEENS5_IJSB_lEEElEEEEEEEEaNS5_IJlSB_lEEENS4_8TiledMMAINS4_8MMA_AtomIJNS4_4SM904GMMA6SPARSE27GMMA_64x64x64_S32S8S8_SS_TNILNS10_9SparseSelE0EEEEEENSH_ISC_NS5_IJNSA_ILi0EEES16_S16_EEEEENS5_IJNS4_10UnderscoreES19_S19_EEEEENS4_13SM90_TMA_LOADENS4_14ComposedLayoutINS4_7SwizzleILi1ELi4ELi3EEENS4_25smem_sparse_ptr_flag_bitsILi2ELi8EEENSH_INS5_IJNS5_IJSB_NSA_ILi8EEEEEENS5_IJSI_NSA_ILi32EEEEEEEEENS5_IJNS5_IJS16_SF_EEESL_EEEEEEEvNS4_8identityES1C_NS1D_INS1E_ILi2ELi4ELi3EEENS4_18smem_ptr_flag_bitsILi8EEENSH_INS5_IJS1I_SF_EEENS5_IJSF_SB_EEEEEEEvS1R_EENS_8epilogue10collective6detail29Sm90TmaWarpSpecializedAdapterINS21_15DefaultEpilogueIiNS5_IJSB_llEEES25_NS20_6thread17LinearCombinationIiLi1EiiLNS26_9ScaleType4KindE0ELNS_15FloatRoundStyleE2EiEENS1_15EpilogueDefaultEEEEEvvEEEEvNT_6ParamsE)
        /*0008*/ 	.word	0x000000a8


	//----- nvinfo : EIATTR_FRAME_SIZE
	.align		4
.L_12:
        /*000c*/ 	.byte	0x04, 0x11
        /*000e*/ 	.short	(.L_14 - .L_13)
	.align		4
.L_13:
        /*0010*/ 	.word	index@(_ZN7cutlass13device_kernelINS_4gemm6kernel13GemmUniversalIN4cute5tupleIJiiiiEEENS1_10collective13CollectiveMmaINS1_40MainloopSm90TmaGmmaWarpSpecializedSparseILi34ENS5_IJNS4_1CILi1EEESB_SB_EEENS1_32KernelTmaWarpSpecializedPingpongEEENS5_IJNSA_ILi64EEESF_SF_EEEaNS5_IJNS4_6LayoutINS5_IJiNS5_IJNSA_ILi2EEEiEEEiEEENS5_IJlNS5_IJSB_SI_EEElEEEEENSH_INS5_IJNS5_IJSF_iEEESO_iEEENS5_IJNS5_IJSF_NSA_ILi4096EEEEEENS5_IJSB_lEEElEEEEEEEEaNS5_IJlSB_lEEENS4_8TiledMMAINS4_8MMA_AtomIJNS4_4SM904GMMA6SPARSE27GMMA_64x64x64_S32S8S8_SS_TNILNS10_9SparseSelE0EEEEEENSH_ISC_NS5_IJNSA_ILi0EEES16_S16_EEEEENS5_IJNS4_10UnderscoreES19_S19_EEEEENS4_13SM90_TMA_LOADENS4_14ComposedLayoutINS4_7SwizzleILi1ELi4ELi3EEENS4_25smem_sparse_ptr_flag_bitsILi2ELi8EEENSH_INS5_IJNS5_IJSB_NSA_ILi8EEEEEENS5_IJSI_NSA_ILi32EEEEEEEEENS5_IJNS5_IJS16_SF_EEESL_EEEEEEEvNS4_8identityES1C_NS1D_INS1E_ILi2ELi4ELi3EEENS4_18smem_ptr_flag_bitsILi8EEENSH_INS5_IJS1I_SF_EEENS5_IJSF_SB_EEEEEEEvS1R_EENS_8epilogue10collective6detail29Sm90TmaWarpSpecializedAdapterINS21_15DefaultEpilogueIiNS5_IJSB_llEEES25_NS20_6thread17LinearCombinationIiLi1EiiLNS26_9ScaleType4KindE0ELNS_15FloatRoundStyleE2EiEENS1_15EpilogueDefaultEEEEEvvEEEEvNT_6ParamsE)
        /*0014*/ 	.word	0x00000000


	//----- nvinfo : EIATTR_MIN_STACK_SIZE
	.align		4
.L_14:
        /*0018*/ 	.byte	0x04, 0x12
        /*001a*/ 	.short	(.L_16 - .L_15)
	.align		4
.L_15:
        /*001c*/ 	.word	index@(_ZN7cutlass13device_kernelINS_4gemm6kernel13GemmUniversalIN4cute5tupleIJiiiiEEENS1_10collective13CollectiveMmaINS1_40MainloopSm90TmaGmmaWarpSpecializedSparseILi34ENS5_IJNS4_1CILi1EEESB_SB_EEENS1_32KernelTmaWarpSpecializedPingpongEEENS5_IJNSA_ILi64EEESF_SF_EEEaNS5_IJNS4_6LayoutINS5_IJiNS5_IJNSA_ILi2EEEiEEEiEEENS5_IJlNS5_IJSB_SI_EEElEEEEENSH_INS5_IJNS5_IJSF_iEEESO_iEEENS5_IJNS5_IJSF_NSA_ILi4096EEEEEENS5_IJSB_lEEElEEEEEEEEaNS5_IJlSB_lEEENS4_8TiledMMAINS4_8MMA_AtomIJNS4_4SM904GMMA6SPARSE27GMMA_64x64x64_S32S8S8_SS_TNILNS10_9SparseSelE0EEEEEENSH_ISC_NS5_IJNSA_ILi0EEES16_S16_EEEEENS5_IJNS4_10UnderscoreES19_S19_EEEEENS4_13SM90_TMA_LOADENS4_14ComposedLayoutINS4_7SwizzleILi1ELi4ELi3EEENS4_25smem_sparse_ptr_flag_bitsILi2ELi8EEENSH_INS5_IJNS5_IJSB_NSA_ILi8EEEEEENS5_IJSI_NSA_ILi32EEEEEEEEENS5_IJNS5_IJS16_SF_EEESL_EEEEEEEvNS4_8identityES1C_NS1D_INS1E_ILi2ELi4ELi3EEENS4_18smem_ptr_flag_bitsILi8EEENSH_INS5_IJS1I_SF_EEENS5_IJSF_SB_EEEEEEEvS1R_EENS_8epilogue10collective6detail29Sm90TmaWarpSpecializedAdapterINS21_15DefaultEpilogueIiNS5_IJSB_llEEES25_NS20_6thread17LinearCombinationIiLi1EiiLNS26_9ScaleType4KindE0ELNS_15FloatRoundStyleE2EiEENS1_15EpilogueDefaultEEEEEvvEEEEvNT_6ParamsE)
        /*0020*/ 	.word	0x00000000
.L_16:


//--------------------- .nv.compat                --------------------------
	.section	.nv.compat,"",@"SHT_CUDA_COMPAT_INFO"
	.align	4
        /*0000*/ 	.byte	0x02, 0x09, 0x01, 0x00, 0x02, 0x02, 0x04, 0x00, 0x02, 0x05, 0x05, 0x00, 0x03, 0x07, 0x01, 0x01
        /*0010*/ 	.byte	0x02, 0x03, 0x01, 0x00, 0x02, 0x06, 0x01, 0x00, 0x04, 0x0b, 0x08, 0x00, 0x00, 0x00, 0x00, 0x00
        /*0020*/ 	.byte	0x00, 0x00, 0x00, 0x00


//--------------------- .nv.info._ZN7cutlass13device_kernelINS_4gemm6kernel13GemmUniversalIN4cute5tupleIJiiiiEEENS1_10collective13CollectiveMmaINS1_40MainloopSm90TmaGmmaWarpSpecializedSparseILi34ENS5_IJNS4_1CILi1EEESB_SB_EEENS1_32KernelTmaWarpSpecializedPingpongEEENS5_IJNSA_ILi64EEESF_SF_EEEaNS5_IJNS4_6LayoutINS5_IJiNS5_IJNSA_ILi2EEEiEEEiEEENS5_IJlNS5_IJSB_SI_EEElEEEEENSH_INS5_IJNS5_IJSF_iEEESO_iEEENS5_IJNS5_IJSF_NSA_ILi4096EEEEEENS5_IJSB_lEEElEEEEEEEEaNS5_IJlSB_lEEENS4_8TiledMMAINS4_8MMA_AtomIJNS4_4SM904GMMA6SPARSE27GMMA_64x64x64_S32S8S8_SS_TNILNS10_9SparseSelE0EEEEEENSH_ISC_NS5_IJNSA_ILi0EEES16_S16_EEEEENS5_IJNS4_10UnderscoreES19_S19_EEEEENS4_13SM90_TMA_LOADENS4_14ComposedLayoutINS4_7SwizzleILi1ELi4ELi3EEENS4_25smem_sparse_ptr_flag_bitsILi2ELi8EEENSH_INS5_IJNS5_IJSB_NSA_ILi8EEEEEENS5_IJSI_NSA_ILi32EEEEEEEEENS5_IJNS5_IJS16_SF_EEESL_EEEEEEEvNS4_8identityES1C_NS1D_INS1E_ILi2ELi4ELi3EEENS4_18smem_ptr_flag_bitsILi8EEENSH_INS5_IJS1I_SF_EEENS5_IJSF_SB_EEEEEEEvS1R_EENS_8epilogue10collective6detail29Sm90TmaWarpSpecializedAdapterINS21_15DefaultEpilogueIiNS5_IJSB_llEEES25_NS20_6thread17LinearCombinationIiLi1EiiLNS26_9ScaleType4KindE0ELNS_15FloatRoundStyleE2EiEENS1_15EpilogueDefaultEEEEEvvEEEEvNT_6ParamsE --------------------------
	.section	.nv.info._ZN7cutlass13device_kernelINS_4gemm6kernel13GemmUniversalIN4cute5tupleIJiiiiEEENS1_10collective13CollectiveMmaINS1_40MainloopSm90TmaGmmaWarpSpecializedSparseILi34ENS5_IJNS4_1CILi1EEESB_SB_EEENS1_32KernelTmaWarpSpecializedPingpongEEENS5_IJNSA_ILi64EEESF_SF_EEEaNS5_IJNS4_6LayoutINS5_IJiNS5_IJNSA_ILi2EEEiEEEiEEENS5_IJlNS5_IJSB_SI_EEElEEEEENSH_INS5_IJNS5_IJSF_iEEESO_iEEENS5_IJNS5_IJSF_NSA_ILi4096EEEEEENS5_IJSB_lEEElEEEEEEEEaNS5_IJlSB_lEEENS4_8TiledMMAINS4_8MMA_AtomIJNS4_4SM904GMMA6SPARSE27GMMA_64x64x64_S32S8S8_SS_TNILNS10_9SparseSelE0EEEEEENSH_ISC_NS5_IJNSA_ILi0EEES16_S16_EEEEENS5_IJNS4_10UnderscoreES19_S19_EEEEENS4_13SM90_TMA_LOADENS4_14ComposedLayoutINS4_7SwizzleILi1ELi4ELi3EEENS4_25smem_sparse_ptr_flag_bitsILi2ELi8EEENSH_INS5_IJNS5_IJSB_NSA_ILi8EEEEEENS5_IJSI_NSA_ILi32EEEEEEEEENS5_IJNS5_IJS16_SF_EEESL_EEEEEEEvNS4_8identityES1C_NS1D_INS1E_ILi2ELi4ELi3EEENS4_18smem_ptr_flag_bitsILi8EEENSH_INS5_IJS1I_SF_EEENS5_IJSF_SB_EEEEEEEvS1R_EENS_8epilogue10collective6detail29Sm90TmaWarpSpecializedAdapterINS21_15DefaultEpilogueIiNS5_IJSB_llEEES25_NS20_6thread17LinearCombinationIiLi1EiiLNS26_9ScaleType4KindE0ELNS_15FloatRoundStyleE2EiEENS1_15EpilogueDefaultEEEEEvvEEEEvNT_6ParamsE,"",@"SHT_CUDA_INFO"
	.sectionflags	@""
	.align	4


	//----- nvinfo : EIATTR_CUDA_API_VERSION
	.align		4
        /*0000*/ 	.byte	0x04, 0x37
        /*0002*/ 	.short	(.L_18 - .L_17)
.L_17:
        /*0004*/ 	.word	0x00000082


	//----- nvinfo : EIATTR_KPARAM_INFO
	.align		4
.L_18:
        /*0008*/ 	.byte	0x04, 0x17
        /*000a*/ 	.short	(.L_20 - .L_19)
.L_19:
        /*000c*/ 	.word	0x00000000
        /*0010*/ 	.short	0x0000
        /*0012*/ 	.short	0x0070
        /*0014*/ 	.byte	0x00, 0xf0, 0x01, 0x14


	//----- nvinfo : EIATTR_SPARSE_MMA_MASK
	.align		4
.L_20:
        /*0018*/ 	.byte	0x03, 0x50
        /*001a*/ 	.short	0x0004


	//----- nvinfo : EIATTR_MAXREG_COUNT
	.align		4
        /*001c*/ 	.byte	0x03, 0x1b
        /*001e*/ 	.short	0x00a8


	//----- nvinfo : EIATTR_NUM_BARRIERS
	.align		4
        /*0020*/ 	.byte	0x02, 0x4c
        /*0022*/ 	.byte	0x01
	.zero		1


	//----- nvinfo : EIATTR_MERCURY_ISA_VERSION
	.align		4
        /*0024*/ 	.byte	0x03, 0x5f
        /*0026*/ 	.short	0x0101


	//----- nvinfo : EIATTR_INT_WARP_WIDE_INSTR_OFFSETS
	.align		4
        /*0028*/ 	.byte	0x04, 0x31
        /*002a*/ 	.short	(.L_22 - .L_21)


	//   ....[0]....
.L_21:
        /*002c*/ 	.word	0x00000800


	//   ....[1]....
        /*0030*/ 	.word	0x00000820


	//   ....[2]....
        /*0034*/ 	.word	0x000008a0


	//   ....[3]....
        /*0038*/ 	.word	0x000008b0


	//   ....[4]....
        /*003c*/ 	.word	0x000008c0


	//   ....[5]....
        /*0040*/ 	.word	0x000008e0


	//   ....[6]....
        /*0044*/ 	.word	0x00000970


	//   ....[7]....
        /*0048*/ 	.word	0x00000990


	//----- nvinfo : EIATTR_COOP_GROUP_MASK_REGIDS
	.align		4
.L_22:
        /*004c*/ 	.byte	0x04, 0x29
        /*004e*/ 	.short	(.L_24 - .L_23)


	//   ....[0]....
.L_23:
        /*0050*/ 	.word	0xffffffff


	//   ....[1]....
        /*0054*/ 	.word	0xffffffff


	//   ....[2]....
        /*0058*/ 	.word	0xffffffff


	//   ....[3]....
        /*005c*/ 	.word	0xffffffff


	//   ....[4]....
        /*0060*/ 	.word	0xffffffff


	//   ....[5]....
        /*0064*/ 	.word	0xffffffff


	//----- nvinfo : EIATTR_COOP_GROUP_INSTR_OFFSETS
	.align		4
.L_24:
        /*0068*/ 	.byte	0x04, 0x28
        /*006a*/ 	.short	(.L_26 - .L_25)


	//   ....[0]....
.L_25:
        /*006c*/ 	.word	0x00000060


	//   ....[1]....
        /*0070*/ 	.word	0x00000070


	//   ....[2]....
        /*0074*/ 	.word	0x00000160


	//   ....[3]....
        /*0078*/ 	.word	0x000006e0


	//   ....[4]....
        /*007c*/ 	.word	0x00000720


	//   ....[5]....
        /*0080*/ 	.word	0x00000760


	//----- nvinfo : EIATTR_REG_RECONFIG
	.align		4
.L_26:
        /*0084*/ 	.byte	0x01, 0x54
	.zero		2


	//----- nvinfo : EIATTR_MBARRIER_INSTR_OFFSETS
	.align		4
        /*0088*/ 	.byte	0x04, 0x39
        /*008a*/ 	.short	(.L_28 - .L_27)


	//   ....[0]....
.L_27:
        /*008c*/ 	.word	0x00000280
        /*0090*/ 	.word	0x000000ff
        /*0094*/ 	.word	0x00000000
        /*0098*/ 	.short	0x0100
        /*009a*/ 	.byte	0x08
	.zero		1


	//   ....[1]....
        /*009c*/ 	.word	0x00000290
        /*00a0*/ 	.word	0x000000ff
        /*00a4*/ 	.word	0x00000110
        /*00a8*/ 	.short	0x0100
        /*00aa*/ 	.byte	0x08
	.zero		1


	//   ....[2]....
        /*00ac*/ 	.word	0x000002a0
        /*00b0*/ 	.word	0x000000ff
        /*00b4*/ 	.word	0x00000008
        /*00b8*/ 	.short	0x0100
        /*00ba*/ 	.byte	0x08
	.zero		1


	//   ....[3]....
        /*00bc*/ 	.word	0x000002b0
        /*00c0*/ 	.word	0x000000ff
        /*00c4*/ 	.word	0x00000118
        /*00c8*/ 	.short	0x0100
        /*00ca*/ 	.byte	0x08
	.zero		1


	//   ....[4]....
        /*00cc*/ 	.word	0x000002c0
        /*00d0*/ 	.word	0x000000ff
        /*00d4*/ 	.word	0x00000010
        /*00d8*/ 	.short	0x0100
        /*00da*/ 	.byte	0x08
	.zero		1


	//   ....[5]....
        /*00dc*/ 	.word	0x000002d0
        /*00e0*/ 	.word	0x000000ff
        /*00e4*/ 	.word	0x00000120
        /*00e8*/ 	.short	0x0100
        /*00ea*/ 	.byte	0x08
	.zero		1


	//   ....[6]....
        /*00ec*/ 	.word	0x000002e0
        /*00f0*/ 	.word	0x000000ff
        /*00f4*/ 	.word	0x00000018
        /*00f8*/ 	.short	0x0100
        /*00fa*/ 	.byte	0x08
	.zero		1


	//   ....[7]....
        /*00fc*/ 	.word	0x000002f0
        /*0100*/ 	.word	0x000000ff
        /*0104*/ 	.word	0x00000128
        /*0108*/ 	.short	0x0100
        /*010a*/ 	.byte	0x08
	.zero		1


	//   ....[8]....
        /*010c*/ 	.word	0x00000300
        /*0110*/ 	.word	0x000000ff
        /*0114*/ 	.word	0x00000020
        /*0118*/ 	.short	0x0100
        /*011a*/ 	.byte	0x08
	.zero		1


	//   ....[9]....
        /*011c*/ 	.word	0x00000310
        /*0120*/ 	.word	0x000000ff
        /*0124*/ 	.word	0x00000130
        /*0128*/ 	.short	0x0100
        /*012a*/ 	.byte	0x08
	.zero		1


	//   ....[10]....
        /*012c*/ 	.word	0x00000320
        /*0130*/ 	.word	0x000000ff
        /*0134*/ 	.word	0x00000028
        /*0138*/ 	.short	0x0100
        /*013a*/ 	.byte	0x08
	.zero		1


	//   ....[11]....
        /*013c*/ 	.word	0x00000330
        /*0140*/ 	.word	0x000000ff
        /*0144*/ 	.word	0x00000138
        /*0148*/ 	.short	0x0100
        /*014a*/ 	.byte	0x08
	.zero		1


	//   ....[12]....
        /*014c*/ 	.word	0x00000340
        /*0150*/ 	.word	0x000000ff
        /*0154*/ 	.word	0x00000030
        /*0158*/ 	.short	0x0100
        /*015a*/ 	.byte	0x08
	.zero		1


	//   ....[13]....
        /*015c*/ 	.word	0x00000350
        /*0160*/ 	.word	0x000000ff
        /*0164*/ 	.word	0x00000140
        /*0168*/ 	.short	0x0100
        /*016a*/ 	.byte	0x08
	.zero		1


	//   ....[14]....
        /*016c*/ 	.word	0x00000360
        /*0170*/ 	.word	0x000000ff
        /*0174*/ 	.word	0x00000038
        /*0178*/ 	.short	0x0100
        /*017a*/ 	.byte	0x08
	.zero		1


	//   ....[15]....
        /*017c*/ 	.word	0x00000370
        /*0180*/ 	.word	0x000000ff
        /*0184*/ 	.word	0x00000148
        /*0188*/ 	.short	0x0100
        /*018a*/ 	.byte	0x08
	.zero		1


	//   ....[16]....
        /*018c*/ 	.word	0x00000380
        /*0190*/ 	.word	0x000000ff
        /*0194*/ 	.word	0x00000040
        /*0198*/ 	.short	0x0100
        /*019a*/ 	.byte	0x08
	.zero		1


	//   ....[17]....
        /*019c*/ 	.word	0x00000390
        /*01a0*/ 	.word	0x000000ff
        /*01a4*/ 	.word	0x00000150
        /*01a8*/ 	.short	0x0100
        /*01aa*/ 	.byte	0x08
	.zero		1


	//   ....[18]....
        /*01ac*/ 	.word	0x000003a0
        /*01b0*/ 	.word	0x000000ff
        /*01b4*/ 	.word	0x00000048
        /*01b8*/ 	.short	0x0100
        /*01ba*/ 	.byte	0x08
	.zero		1


	//   ....[19]....
        /*01bc*/ 	.word	0x000003b0
        /*01c0*/ 	.word	0x000000ff
        /*01c4*/ 	.word	0x00000158
        /*01c8*/ 	.short	0x0100
        /*01ca*/ 	.byte	0x08
	.zero		1


	//   ....[20]....
        /*01cc*/ 	.word	0x000003c0
        /*01d0*/ 	.word	0x000000ff
        /*01d4*/ 	.word	0x00000050
        /*01d8*/ 	.short	0x0100
        /*01da*/ 	.byte	0x08
	.zero		1


	//   ....[21]....
        /*01dc*/ 	.word	0x000003d0
        /*01e0*/ 	.word	0x000000ff
        /*01e4*/ 	.word	0x00000160
        /*01e8*/ 	.short	0x0100
        /*01ea*/ 	.byte	0x08
	.zero		1


	//   ....[22]....
        /*01ec*/ 	.word	0x000003e0
        /*01f0*/ 	.word	0x000000ff
        /*01f4*/ 	.word	0x00000058
        /*01f8*/ 	.short	0x0100
        /*01fa*/ 	.byte	0x08
	.zero		1


	//   ....[23]....
        /*01fc*/ 	.word	0x000003f0
        /*0200*/ 	.word	0x000000ff
        /*0204*/ 	.word	0x00000168
        /*0208*/ 	.short	0x0100
        /*020a*/ 	.byte	0x08
	.zero		1


	//   ....[24]....
        /*020c*/ 	.word	0x00000400
        /*0210*/ 	.word	0x000000ff
        /*0214*/ 	.word	0x00000060
        /*0218*/ 	.short	0x0100
        /*021a*/ 	.byte	0x08
	.zero		1


	//   ....[25]....
        /*021c*/ 	.word	0x00000410
        /*0220*/ 	.word	0x000000ff
        /*0224*/ 	.word	0x00000170
        /*0228*/ 	.short	0x0100
        /*022a*/ 	.byte	0x08
	.zero		1


	//   ....[26]....
        /*022c*/ 	.word	0x00000420
        /*0230*/ 	.word	0x000000ff
        /*0234*/ 	.word	0x00000068
        /*0238*/ 	.short	0x0100
        /*023a*/ 	.byte	0x08
	.zero		1


	//   ....[27]....
        /*023c*/ 	.word	0x00000430
        /*0240*/ 	.word	0x000000ff
        /*0244*/ 	.word	0x00000178
        /*0248*/ 	.short	0x0100
        /*024a*/ 	.byte	0x08
	.zero		1


	//   ....[28]....
        /*024c*/ 	.word	0x00000440
        /*0250*/ 	.word	0x000000ff
        /*0254*/ 	.word	0x00000070
        /*0258*/ 	.short	0x0100
        /*025a*/ 	.byte	0x08
	.zero		1


	//   ....[29]....
        /*025c*/ 	.word	0x00000450
        /*0260*/ 	.word	0x000000ff
        /*0264*/ 	.word	0x00000180
        /*0268*/ 	.short	0x0100
        /*026a*/ 	.byte	0x08
	.zero		1


	//   ....[30]....
        /*026c*/ 	.word	0x00000460
        /*0270*/ 	.word	0x000000ff
        /*0274*/ 	.word	0x00000078
        /*0278*/ 	.short	0x0100
        /*027a*/ 	.byte	0x08
	.zero		1


	//   ....[31]....
        /*027c*/ 	.word	0x00000470
        /*0280*/ 	.word	0x000000ff
        /*0284*/ 	.word	0x00000188
        /*0288*/ 	.short	0x0100
        /*028a*/ 	.byte	0x08
	.zero		1


	//   ....[32]....
        /*028c*/ 	.word	0x00000480
        /*0290*/ 	.word	0x000000ff
        /*0294*/ 	.word	0x00000080
        /*0298*/ 	.short	0x0100
        /*029a*/ 	.byte	0x08
	.zero		1


	//   ....[33]....
        /*029c*/ 	.word	0x00000490
        /*02a0*/ 	.word	0x000000ff
        /*02a4*/ 	.word	0x00000190
        /*02a8*/ 	.short	0x0100
        /*02aa*/ 	.byte	0x08
	.zero		1


	//   ....[34]....
        /*02ac*/ 	.word	0x000004a0
        /*02b0*/ 	.word	0x000000ff
        /*02b4*/ 	.word	0x00000088
        /*02b8*/ 	.short	0x0100
        /*02ba*/ 	.byte	0x08
	.zero		1


	//   ....[35]....
        /*02bc*/ 	.word	0x000004b0
        /*02c0*/ 	.word	0x000000ff
        /*02c4*/ 	.word	0x00000198
        /*02c8*/ 	.short	0x0100
        /*02ca*/ 	.byte	0x08
	.zero		1


	//   ....[36]....
        /*02cc*/ 	.word	0x000004c0
        /*02d0*/ 	.word	0x000000ff
        /*02d4*/ 	.word	0x00000090
        /*02d8*/ 	.short	0x0100
        /*02da*/ 	.byte	0x08
	.zero		1


	//   ....[37]....
        /*02dc*/ 	.word	0x000004d0
        /*02e0*/ 	.word	0x000000ff
        /*02e4*/ 	.word	0x000001a0
        /*02e8*/ 	.short	0x0100
        /*02ea*/ 	.byte	0x08
	.zero		1


	//   ....[38]....
        /*02ec*/ 	.word	0x000004e0
        /*02f0*/ 	.word	0x000000ff
        /*02f4*/ 	.word	0x00000098
        /*02f8*/ 	.short	0x0100
        /*02fa*/ 	.byte	0x08
	.zero		1


	//   ....[39]....
        /*02fc*/ 	.word	0x000004f0
        /*0300*/ 	.word	0x000000ff
        /*0304*/ 	.word	0x000001a8
        /*0308*/ 	.short	0x0100
        /*030a*/ 	.byte	0x08
	.zero		1


	//   ....[40]....
        /*030c*/ 	.word	0x00000500
        /*0310*/ 	.word	0x000000ff
        /*0314*/ 	.word	0x000000a0
        /*0318*/ 	.short	0x0100
        /*031a*/ 	.byte	0x08
	.zero		1


	//   ....[41]....
        /*031c*/ 	.word	0x00000510
        /*0320*/ 	.word	0x000000ff
        /*0324*/ 	.word	0x000001b0
        /*0328*/ 	.short	0x0100
        /*032a*/ 	.byte	0x08
	.zero		1


	//   ....[42]....
        /*032c*/ 	.word	0x00000520
        /*0330*/ 	.word	0x000000ff
        /*0334*/ 	.word	0x000000a8
        /*0338*/ 	.short	0x0100
        /*033a*/ 	.byte	0x08
	.zero		1


	//   ....[43]....
        /*033c*/ 	.word	0x00000530
        /*0340*/ 	.word	0x000000ff
        /*0344*/ 	.word	0x000001b8
        /*0348*/ 	.short	0x0100
        /*034a*/ 	.byte	0x08
	.zero		1


	//   ....[44]....
        /*034c*/ 	.word	0x00000540
        /*0350*/ 	.word	0x000000ff
        /*0354*/ 	.word	0x000000b0
        /*0358*/ 	.short	0x0100
        /*035a*/ 	.byte	0x08
	.zero		1


	//   ....[45]....
        /*035c*/ 	.word	0x00000550
        /*0360*/ 	.word	0x000000ff
        /*0364*/ 	.word	0x000001c0
        /*0368*/ 	.short	0x0100
        /*036a*/ 	.byte	0x08
	.zero		1


	//   ....[46]....
        /*036c*/ 	.word	0x00000560
        /*0370*/ 	.word	0x000000ff
        /*0374*/ 	.word	0x000000b8
        /*0378*/ 	.short	0x0100
        /*037a*/ 	.byte	0x08
	.zero		1


	//   ....[47]....
        /*037c*/ 	.word	0x00000570
        /*0380*/ 	.word	0x000000ff
        /*0384*/ 	.word	0x000001c8
        /*0388*/ 	.short	0x0100
        /*038a*/ 	.byte	0x08
	.zero		1


	//   ....[48]....
        /*038c*/ 	.word	0x00000580
        /*0390*/ 	.word	0x000000ff
        /*0394*/ 	.word	0x000000c0
        /*0398*/ 	.short	0x0100
        /*039a*/ 	.byte	0x08
	.zero		1


	//   ....[49]....
        /*039c*/ 	.word	0x00000590
        /*03a0*/ 	.word	0x000000ff
        /*03a4*/ 	.word	0x000001d0
        /*03a8*/ 	.short	0x0100
        /*03aa*/ 	.byte	0x08
	.zero		1


	//   ....[50]....
        /*03ac*/ 	.word	0x000005a0
        /*03b0*/ 	.word	0x000000ff
        /*03b4*/ 	.word	0x000000c8
        /*03b8*/ 	.short	0x0100
        /*03ba*/ 	.byte	0x08
	.zero		1


	//   ....[51]....
        /*03bc*/ 	.word	0x000005b0
        /*03c0*/ 	.word	0x000000ff
        /*03c4*/ 	.word	0x000001d8
        /*03c8*/ 	.short	0x0100
        /*03ca*/ 	.byte	0x08
	.zero		1


	//   ....[52]....
        /*03cc*/ 	.word	0x000005c0
        /*03d0*/ 	.word	0x000000ff
        /*03d4*/ 	.word	0x000000d0
        /*03d8*/ 	.short	0x0100
        /*03da*/ 	.byte	0x08
	.zero		1


	//   ....[53]....
        /*03dc*/ 	.word	0x000005d0
        /*03e0*/ 	.word	0x000000ff
        /*03e4*/ 	.word	0x000001e0
        /*03e8*/ 	.short	0x0100
        /*03ea*/ 	.byte	0x08
	.zero		1


	//   ....[54]....
        /*03ec*/ 	.word	0x000005e0
        /*03f0*/ 	.word	0x000000ff
        /*03f4*/ 	.word	0x000000d8
        /*03f8*/ 	.short	0x0100
        /*03fa*/ 	.byte	0x08
	.zero		1


	//   ....[55]....
        /*03fc*/ 	.word	0x000005f0
        /*0400*/ 	.word	0x000000ff
        /*0404*/ 	.word	0x000001e8
        /*0408*/ 	.short	0x0100
        /*040a*/ 	.byte	0x08
	.zero		1


	//   ....[56]....
        /*040c*/ 	.word	0x00000600
        /*0410*/ 	.word	0x000000ff
        /*0414*/ 	.word	0x000000e0
        /*0418*/ 	.short	0x0100
        /*041a*/ 	.byte	0x08
	.zero		1


	//   ....[57]....
        /*041c*/ 	.word	0x00000610
        /*0420*/ 	.word	0x000000ff
        /*0424*/ 	.word	0x000001f0
        /*0428*/ 	.short	0x0100
        /*042a*/ 	.byte	0x08
	.zero		1


	//   ....[58]....
        /*042c*/ 	.word	0x00000620
        /*0430*/ 	.word	0x000000ff
        /*0434*/ 	.word	0x000000e8
        /*0438*/ 	.short	0x0100
        /*043a*/ 	.byte	0x08
	.zero		1


	//   ....[59]....
        /*043c*/ 	.word	0x00000630
        /*0440*/ 	.word	0x000000ff
        /*0444*/ 	.word	0x000001f8
        /*0448*/ 	.short	0x0100
        /*044a*/ 	.byte	0x08
	.zero		1


	//   ....[60]....
        /*044c*/ 	.word	0x00000640
        /*0450*/ 	.word	0x000000ff
        /*0454*/ 	.word	0x000000f0
        /*0458*/ 	.short	0x0100
        /*045a*/ 	.byte	0x08
	.zero		1


	//   ....[61]....
        /*045c*/ 	.word	0x00000650
        /*0460*/ 	.word	0x000000ff
        /*0464*/ 	.word	0x00000200
        /*0468*/ 	.short	0x0100
        /*046a*/ 	.byte	0x08
	.zero		1


	//   ....[62]....
        /*046c*/ 	.word	0x00000660
        /*0470*/ 	.word	0x000000ff
        /*0474*/ 	.word	0x000000f8
        /*0478*/ 	.short	0x0100
        /*047a*/ 	.byte	0x08
	.zero		1


	//   ....[63]....
        /*047c*/ 	.word	0x00000670
        /*0480*/ 	.word	0x000000ff
        /*0484*/ 	.word	0x00000208
        /*0488*/ 	.short	0x0100
        /*048a*/ 	.byte	0x08
	.zero		1


	//   ....[64]....
        /*048c*/ 	.word	0x00000680
        /*0490*/ 	.word	0x000000ff
        /*0494*/ 	.word	0x00000100
        /*0498*/ 	.short	0x0100
        /*049a*/ 	.byte	0x08
	.zero		1


	//   ....[65]....
        /*049c*/ 	.word	0x00000690
        /*04a0*/ 	.word	0x000000ff
        /*04a4*/ 	.word	0x00000210
        /*04a8*/ 	.short	0x0100
        /*04aa*/ 	.byte	0x08
	.zero		1


	//   ....[66]....
        /*04ac*/ 	.word	0x000006a0
        /*04b0*/ 	.word	0x000000ff
        /*04b4*/ 	.word	0x00000108
        /*04b8*/ 	.short	0x0100
        /*04ba*/ 	.byte	0x08
	.zero		1


	//   ....[67]....
        /*04bc*/ 	.word	0x000006b0
        /*04c0*/ 	.word	0x000000ff
        /*04c4*/ 	.word	0x00000218
        /*04c8*/ 	.short	0x0100
        /*04ca*/ 	.byte	0x08
	.zero		1


	//   ....[68]....
        /*04cc*/ 	.word	0x000009d0
        /*04d0*/ 	.word	0x000000ff
        /*04d4*/ 	.word	0x00000250
        /*04d8*/ 	.short	0x0100
        /*04da*/ 	.byte	0x08
	.zero		1


	//   ....[69]....
        /*04dc*/ 	.word	0x00000a40
        /*04e0*/ 	.word	0x000000ff
        /*04e4*/ 	.word	0x00000258
        /*04e8*/ 	.short	0x0100
        /*04ea*/ 	.byte	0x08
	.zero		1


	//   ....[70]....
        /*04ec*/ 	.word	0x00000a60
        /*04f0*/ 	.word	0x000000ff
        /*04f4*/ 	.word	0x00000230
        /*04f8*/ 	.short	0x0100
        /*04fa*/ 	.byte	0x09
	.zero		1


	//   ....[71]....
        /*04fc*/ 	.word	0x00000a70
        /*0500*/ 	.word	0x000000ff
        /*0504*/ 	.word	0x00000238
        /*0508*/ 	.short	0x0100
        /*050a*/ 	.byte	0x09
	.zero		1


	//   ....[72]....
        /*050c*/ 	.word	0x00000a80
        /*0510*/ 	.word	0x000000ff
        /*0514*/ 	.word	0x00000240
        /*0518*/ 	.short	0x0100
        /*051a*/ 	.byte	0x09
	.zero		1


	//   ....[73]....
        /*051c*/ 	.word	0x00000a90
        /*0520*/ 	.word	0x000000ff
        /*0524*/ 	.word	0x00000248
        /*0528*/ 	.short	0x0100
        /*052a*/ 	.byte	0x09
	.zero		1


	//   ....[74]....
        /*052c*/ 	.word	0x00001ac0
        /*0530*/ 	.word	0x000000ff
        /*0534*/ 	.word	0xfffffff8
        /*0538*/ 	.short	0x010a
        /*053a*/ 	.byte	0x10
	.zero		1


	//   ....[75]....
        /*053c*/ 	.word	0x00001c90
        /*0540*/ 	.word	0x000000ff
        /*0544*/ 	.word	0x00000000
        /*0548*/ 	.short	0x010a
        /*054a*/ 	.byte	0x08
	.zero		1


	//   ....[76]....
        /*054c*/ 	.word	0x00001cf0
        /*0550*/ 	.word	0x000000ff
        /*0554*/ 	.word	0x00000000
        /*0558*/ 	.short	0x010a
        /*055a*/ 	.byte	0x08
	.zero		1


	//   ....[77]....
        /*055c*/ 	.word	0x00001df0
        /*0560*/ 	.word	0x000000ff
        /*0564*/ 	.word	0x00000000
        /*0568*/ 	.short	0x0101
        /*056a*/ 	.byte	0x08
	.zero		1


	//   ....[78]....
        /*056c*/ 	.word	0x00001f20
        /*0570*/ 	.word	0x00000039
        /*0574*/ 	.word	0x00000000
        /*0578*/ 	.short	0x0101
        /*057a*/ 	.byte	0x19
	.zero		1


	//   ....[79]....
        /*057c*/ 	.word	0x00001f60
        /*0580*/ 	.word	0x000000ff
        /*0584*/ 	.word	0x00000008
        /*0588*/ 	.short	0x010a
        /*058a*/ 	.byte	0x10
	.zero		1


	//   ....[80]....
        /*058c*/ 	.word	0x00004750
        /*0590*/ 	.word	0x00000000
        /*0594*/ 	.word	0x00000000
        /*0598*/ 	.short	0x0101
        /*059a*/ 	.byte	0x19
	.zero		1


	//   ....[81]....
        /*059c*/ 	.word	0x00005000
        /*05a0*/ 	.word	0x00000012
        /*05a4*/ 	.word	0x00000110
        /*05a8*/ 	.short	0x010a
        /*05aa*/ 	.byte	0x3f
	.zero		1


	//   ....[82]....
        /*05ac*/ 	.word	0x00005450
        /*05b0*/ 	.word	0x00000000
        /*05b4*/ 	.word	0x00000258
        /*05b8*/ 	.short	0x0101
        /*05ba*/ 	.byte	0x3f
	.zero		1


	//   ....[83]....
        /*05bc*/ 	.word	0x00005ba0
        /*05c0*/ 	.word	0x00000006
        /*05c4*/ 	.word	0x00000000
        /*05c8*/ 	.short	0x010a
        /*05ca*/ 	.byte	0x3f
	.zero		1


	//   ....[84]....
        /*05cc*/ 	.word	0x00005c20
        /*05d0*/ 	.word	0x00000007
        /*05d4*/ 	.word	0x00000000
        /*05d8*/ 	.short	0x010a
        /*05da*/ 	.byte	0x3f
	.zero		1


	//   ....[85]....
        /*05dc*/ 	.word	0x00005cb0
        /*05e0*/ 	.word	0x00000006
        /*05e4*/ 	.word	0x00000000
        /*05e8*/ 	.short	0x010a
        /*05ea*/ 	.byte	0x3f
	.zero		1


	//   ....[86]....
        /*05ec*/ 	.word	0x00005d40
        /*05f0*/ 	.word	0x00000009
        /*05f4*/ 	.word	0x00000000
        /*05f8*/ 	.short	0x010a
        /*05fa*/ 	.byte	0x3f
	.zero		1


	//   ....[87]....
        /*05fc*/ 	.word	0x00005dd0
        /*0600*/ 	.word	0x00000006
        /*0604*/ 	.word	0x00000000
        /*0608*/ 	.short	0x010a
        /*060a*/ 	.byte	0x3f
	.zero		1


	//   ....[88]....
        /*060c*/ 	.word	0x00005e60
        /*0610*/ 	.word	0x00000009
        /*0614*/ 	.word	0x00000000
        /*0618*/ 	.short	0x010a
        /*061a*/ 	.byte	0x3f
	.zero		1


	//   ....[89]....
        /*061c*/ 	.word	0x00005ef0
        /*0620*/ 	.word	0x00000006
        /*0624*/ 	.word	0x00000000
        /*0628*/ 	.short	0x010a
        /*062a*/ 	.byte	0x3f
	.zero		1


	//   ....[90]....
        /*062c*/ 	.word	0x00005f80
        /*0630*/ 	.word	0x00000009
        /*0634*/ 	.word	0x00000000
        /*0638*/ 	.short	0x010a
        /*063a*/ 	.byte	0x3f
	.zero		1


	//   ....[91]....
        /*063c*/ 	.word	0x00006010
        /*0640*/ 	.word	0x00000006
        /*0644*/ 	.word	0x00000000
        /*0648*/ 	.short	0x010a
        /*064a*/ 	.byte	0x3f
	.zero		1


	//   ....[92]....
        /*064c*/ 	.word	0x000060a0
        /*0650*/ 	.word	0x00000009
        /*0654*/ 	.word	0x00000000
        /*0658*/ 	.short	0x010a
        /*065a*/ 	.byte	0x3f
	.zero		1


	//   ....[93]....
        /*065c*/ 	.word	0x00006130
        /*0660*/ 	.word	0x00000006
        /*0664*/ 	.word	0x00000000
        /*0668*/ 	.short	0x010a
        /*066a*/ 	.byte	0x3f
	.zero		1


	//   ....[94]....
        /*066c*/ 	.word	0x000061c0
        /*0670*/ 	.word	0x00000009
        /*0674*/ 	.word	0x00000000
        /*0678*/ 	.short	0x010a
        /*067a*/ 	.byte	0x3f
	.zero		1


	//   ....[95]....
        /*067c*/ 	.word	0x00006250
        /*0680*/ 	.word	0x00000006
        /*0684*/ 	.word	0x00000000
        /*0688*/ 	.short	0x010a
        /*068a*/ 	.byte	0x3f
	.zero		1


	//   ....[96]....
        /*068c*/ 	.word	0x000062e0
        /*0690*/ 	.word	0x00000009
        /*0694*/ 	.word	0x00000000
        /*0698*/ 	.short	0x010a
        /*069a*/ 	.byte	0x3f
	.zero		1


	//   ....[97]....
        /*069c*/ 	.word	0x00006370
        /*06a0*/ 	.word	0x00000006
        /*06a4*/ 	.word	0x00000000
        /*06a8*/ 	.short	0x010a
        /*06aa*/ 	.byte	0x3f
	.zero		1


	//   ....[98]....
        /*06ac*/ 	.word	0x00006400
        /*06b0*/ 	.word	0x00000009
        /*06b4*/ 	.word	0x00000000
        /*06b8*/ 	.short	0x010a
        /*06ba*/ 	.byte	0x3f
	.zero		1


	//   ....[99]....
        /*06bc*/ 	.word	0x00006490
        /*06c0*/ 	.word	0x00000006
        /*06c4*/ 	.word	0x00000000
        /*06c8*/ 	.short	0x010a
        /*06ca*/ 	.byte	0x3f
	.zero		1


	//   ....[100]....
        /*06cc*/ 	.word	0x00006520
        /*06d0*/ 	.word	0x00000009
        /*06d4*/ 	.word	0x00000000
        /*06d8*/ 	.short	0x010a
        /*06da*/ 	.byte	0x3f
	.zero		1


	//   ....[101]....
        /*06dc*/ 	.word	0x000065b0
        /*06e0*/ 	.word	0x00000006
        /*06e4*/ 	.word	0x00000000
        /*06e8*/ 	.short	0x010a
        /*06ea*/ 	.byte	0x3f
	.zero		1


	//   ....[102]....
        /*06ec*/ 	.word	0x00006640
        /*06f0*/ 	.word	0x00000009
        /*06f4*/ 	.word	0x00000000
        /*06f8*/ 	.short	0x010a
        /*06fa*/ 	.byte	0x3f
	.zero		1


	//   ....[103]....
        /*06fc*/ 	.word	0x000066d0
        /*0700*/ 	.word	0x00000006
        /*0704*/ 	.word	0x00000000
        /*0708*/ 	.short	0x010a
        /*070a*/ 	.byte	0x3f
	.zero		1


	//   ....[104]....
        /*070c*/ 	.word	0x00006760
        /*0710*/ 	.word	0x00000009
        /*0714*/ 	.word	0x00000000
        /*0718*/ 	.short	0x010a
        /*071a*/ 	.byte	0x3f
	.zero		1


	//   ....[105]....
        /*071c*/ 	.word	0x000067f0
        /*0720*/ 	.word	0x00000006
        /*0724*/ 	.word	0x00000000
        /*0728*/ 	.short	0x010a
        /*072a*/ 	.byte	0x3f
	.zero		1


	//   ....[106]....
        /*072c*/ 	.word	0x00006880
        /*0730*/ 	.word	0x00000009
        /*0734*/ 	.word	0x00000000
        /*0738*/ 	.short	0x010a
        /*073a*/ 	.byte	0x3f
	.zero		1


	//   ....[107]....
        /*073c*/ 	.word	0x00006910
        /*0740*/ 	.word	0x00000006
        /*0744*/ 	.word	0x00000000
        /*0748*/ 	.short	0x010a
        /*074a*/ 	.byte	0x3f
	.zero		1


	//   ....[108]....
        /*074c*/ 	.word	0x000069a0
        /*0750*/ 	.word	0x00000009
        /*0754*/ 	.word	0x00000000
        /*0758*/ 	.short	0x010a
        /*075a*/ 	.byte	0x3f
	.zero		1


	//   ....[109]....
        /*075c*/ 	.word	0x00006a30
        /*0760*/ 	.word	0x00000006
        /*0764*/ 	.word	0x00000000
        /*0768*/ 	.short	0x010a
        /*076a*/ 	.byte	0x3f
	.zero		1


	//   ....[110]....
        /*076c*/ 	.word	0x00006ac0
        /*0770*/ 	.word	0x00000009
        /*0774*/ 	.word	0x00000000
        /*0778*/ 	.short	0x010a
        /*077a*/ 	.byte	0x3f
	.zero		1


	//   ....[111]....
        /*077c*/ 	.word	0x00006b50
        /*0780*/ 	.word	0x00000006
        /*0784*/ 	.word	0x00000000
        /*0788*/ 	.short	0x010a
        /*078a*/ 	.byte	0x3f
	.zero		1


	//   ....[112]....
        /*078c*/ 	.word	0x00006be0
        /*0790*/ 	.word	0x00000009
        /*0794*/ 	.word	0x00000000
        /*0798*/ 	.short	0x010a
        /*079a*/ 	.byte	0x3f
	.zero		1


	//   ....[113]....
        /*079c*/ 	.word	0x00006c70
        /*07a0*/ 	.word	0x00000006
        /*07a4*/ 	.word	0x00000000
        /*07a8*/ 	.short	0x010a
        /*07aa*/ 	.byte	0x3f
	.zero		1


	//   ....[114]....
        /*07ac*/ 	.word	0x00006d00
        /*07b0*/ 	.word	0x00000009
        /*07b4*/ 	.word	0x00000000
        /*07b8*/ 	.short	0x010a
        /*07ba*/ 	.byte	0x3f
	.zero		1


	//   ....[115]....
        /*07bc*/ 	.word	0x00006d90
        /*07c0*/ 	.word	0x00000006
        /*07c4*/ 	.word	0x00000000
        /*07c8*/ 	.short	0x010a
        /*07ca*/ 	.byte	0x3f
	.zero		1


	//   ....[116]....
        /*07cc*/ 	.word	0x00006e20
        /*07d0*/ 	.word	0x00000003
        /*07d4*/ 	.word	0x00000000
        /*07d8*/ 	.short	0x010a
        /*07da*/ 	.byte	0x3f
	.zero		1


	//   ....[117]....
        /*07dc*/ 	.word	0x00006e90
        /*07e0*/ 	.word	0x0000001a
        /*07e4*/ 	.word	0xfffffff8
        /*07e8*/ 	.short	0x010a
        /*07ea*/ 	.byte	0x3f
	.zero		1


	//   ....[118]....
        /*07ec*/ 	.word	0x00006ef0
        /*07f0*/ 	.word	0x0000003b
        /*07f4*/ 	.word	0x00000000
        /*07f8*/ 	.short	0x010a
        /*07fa*/ 	.byte	0x3f
	.zero		1


	//   ....[119]....
        /*07fc*/ 	.word	0x00006f50
        /*0800*/ 	.word	0x00000039
        /*0804*/ 	.word	0x00000008
        /*0808*/ 	.short	0x010a
        /*080a*/ 	.byte	0x3f
	.zero		1


	//   ....[120]....
        /*080c*/ 	.word	0x00007020
        /*0810*/ 	.word	0x00000012
        /*0814*/ 	.word	0x00000110
        /*0818*/ 	.short	0x010a
        /*081a*/ 	.byte	0x3f
	.zero		1


	//   ....[121]....
        /*081c*/ 	.word	0x00007100
        /*0820*/ 	.word	0x00000006
        /*0824*/ 	.word	0x00000000
        /*0828*/ 	.short	0x010a
        /*082a*/ 	.byte	0x3f
	.zero		1


	//   ....[122]....
        /*082c*/ 	.word	0x00007150
        /*0830*/ 	.word	0x00000007
        /*0834*/ 	.word	0x00000000
        /*0838*/ 	.short	0x010a
        /*083a*/ 	.byte	0x3f
	.zero		1


	//   ....[123]....
        /*083c*/ 	.word	0x000071a0
        /*0840*/ 	.word	0x00000006
        /*0844*/ 	.word	0x00000000
        /*0848*/ 	.short	0x010a
        /*084a*/ 	.byte	0x3f
	.zero		1


	//   ....[124]....
        /*084c*/ 	.word	0x000071f0
        /*0850*/ 	.word	0x00000009
        /*0854*/ 	.word	0x00000000
        /*0858*/ 	.short	0x010a
        /*085a*/ 	.byte	0x3f
	.zero		1


	//   ....[125]....
        /*085c*/ 	.word	0x00007240
        /*0860*/ 	.word	0x00000006
        /*0864*/ 	.word	0x00000000
        /*0868*/ 	.short	0x010a
        /*086a*/ 	.byte	0x3f
	.zero		1


	//   ....[126]....
        /*086c*/ 	.word	0x00007290
        /*0870*/ 	.word	0x00000009
        /*0874*/ 	.word	0x00000000
        /*0878*/ 	.short	0x010a
        /*087a*/ 	.byte	0x3f
	.zero		1


	//   ....[127]....
        /*087c*/ 	.word	0x000072e0
        /*0880*/ 	.word	0x00000006
        /*0884*/ 	.word	0x00000000
        /*0888*/ 	.short	0x010a
        /*088a*/ 	.byte	0x3f
	.zero		1


	//   ....[128]....
        /*088c*/ 	.word	0x00007330
        /*0890*/ 	.word	0x00000009
        /*0894*/ 	.word	0x00000000
        /*0898*/ 	.short	0x010a
        /*089a*/ 	.byte	0x3f
	.zero		1


	//   ....[129]....
        /*089c*/ 	.word	0x00007380
        /*08a0*/ 	.word	0x00000006
        /*08a4*/ 	.word	0x00000000
        /*08a8*/ 	.short	0x010a
        /*08aa*/ 	.byte	0x3f
	.zero		1


	//   ....[130]....
        /*08ac*/ 	.word	0x000073d0
        /*08b0*/ 	.word	0x00000009
        /*08b4*/ 	.word	0x00000000
        /*08b8*/ 	.short	0x010a
        /*08ba*/ 	.byte	0x3f
	.zero		1


	//   ....[131]....
        /*08bc*/ 	.word	0x00007420
        /*08c0*/ 	.word	0x00000006
        /*08c4*/ 	.word	0x00000000
        /*08c8*/ 	.short	0x010a
        /*08ca*/ 	.byte	0x3f
	.zero		1


	//   ....[132]....
        /*08cc*/ 	.word	0x00007470
        /*08d0*/ 	.word	0x00000009
        /*08d4*/ 	.word	0x00000000
        /*08d8*/ 	.short	0x010a
        /*08da*/ 	.byte	0x3f
	.zero		1


	//   ....[133]....
        /*08dc*/ 	.word	0x000074c0
        /*08e0*/ 	.word	0x00000006
        /*08e4*/ 	.word	0x00000000
        /*08e8*/ 	.short	0x010a
        /*08ea*/ 	.byte	0x3f
	.zero		1


	//   ....[134]....
        /*08ec*/ 	.word	0x00007510
        /*08f0*/ 	.word	0x00000009
        /*08f4*/ 	.word	0x00000000
        /*08f8*/ 	.short	0x010a
        /*08fa*/ 	.byte	0x3f
	.zero		1


	//   ....[135]....
        /*08fc*/ 	.word	0x00007560
        /*0900*/ 	.word	0x00000006
        /*0904*/ 	.word	0x00000000
        /*0908*/ 	.short	0x010a
        /*090a*/ 	.byte	0x3f
	.zero		1


	//   ....[136]....
        /*090c*/ 	.word	0x000075b0
        /*0910*/ 	.word	0x00000009
        /*0914*/ 	.word	0x00000000
        /*0918*/ 	.short	0x010a
        /*091a*/ 	.byte	0x3f
	.zero		1


	//   ....[137]....
        /*091c*/ 	.word	0x00007600
        /*0920*/ 	.word	0x00000006
        /*0924*/ 	.word	0x00000000
        /*0928*/ 	.short	0x010a
        /*092a*/ 	.byte	0x3f
	.zero		1


	//   ....[138]....
        /*092c*/ 	.word	0x00007650
        /*0930*/ 	.word	0x00000009
        /*0934*/ 	.word	0x00000000
        /*0938*/ 	.short	0x010a
        /*093a*/ 	.byte	0x3f
	.zero		1


	//   ....[139]....
        /*093c*/ 	.word	0x000076a0
        /*0940*/ 	.word	0x00000006
        /*0944*/ 	.word	0x00000000
        /*0948*/ 	.short	0x010a
        /*094a*/ 	.byte	0x3f
	.zero		1


	//   ....[140]....
        /*094c*/ 	.word	0x000076f0
        /*0950*/ 	.word	0x00000009
        /*0954*/ 	.word	0x00000000
        /*0958*/ 	.short	0x010a
        /*095a*/ 	.byte	0x3f
	.zero		1


	//   ....[141]....
        /*095c*/ 	.word	0x00007740
        /*0960*/ 	.word	0x00000006
        /*0964*/ 	.word	0x00000000
        /*0968*/ 	.short	0x010a
        /*096a*/ 	.byte	0x3f
	.zero		1


	//   ....[142]....
        /*096c*/ 	.word	0x00007790
        /*0970*/ 	.word	0x00000009
        /*0974*/ 	.word	0x00000000
        /*0978*/ 	.short	0x010a
        /*097a*/ 	.byte	0x3f
	.zero		1


	//   ....[143]....
        /*097c*/ 	.word	0x000077e0
        /*0980*/ 	.word	0x00000006
        /*0984*/ 	.word	0x00000000
        /*0988*/ 	.short	0x010a
        /*098a*/ 	.byte	0x3f
	.zero		1


	//   ....[144]....
        /*098c*/ 	.word	0x00007830
        /*0990*/ 	.word	0x00000009
        /*0994*/ 	.word	0x00000000
        /*0998*/ 	.short	0x010a
        /*099a*/ 	.byte	0x3f
	.zero		1


	//   ....[145]....
        /*099c*/ 	.word	0x00007880
        /*09a0*/ 	.word	0x00000006
        /*09a4*/ 	.word	0x00000000
        /*09a8*/ 	.short	0x010a
        /*09aa*/ 	.byte	0x3f
	.zero		1


	//   ....[146]....
        /*09ac*/ 	.word	0x000078d0
        /*09b0*/ 	.word	0x00000009
        /*09b4*/ 	.word	0x00000000
        /*09b8*/ 	.short	0x010a
        /*09ba*/ 	.byte	0x3f
	.zero		1


	//   ....[147]....
        /*09bc*/ 	.word	0x00007920
        /*09c0*/ 	.word	0x00000006
        /*09c4*/ 	.word	0x00000000
        /*09c8*/ 	.short	0x010a
        /*09ca*/ 	.byte	0x3f
	.zero		1


	//   ....[148]....
        /*09cc*/ 	.word	0x00007970
        /*09d0*/ 	.word	0x00000009
        /*09d4*/ 	.word	0x00000000
        /*09d8*/ 	.short	0x010a
        /*09da*/ 	.byte	0x3f
	.zero		1


	//   ....[149]....
        /*09dc*/ 	.word	0x000079c0
        /*09e0*/ 	.word	0x00000006
        /*09e4*/ 	.word	0x00000000
        /*09e8*/ 	.short	0x010a
        /*09ea*/ 	.byte	0x3f
	.zero		1


	//   ....[150]....
        /*09ec*/ 	.word	0x00007a10
        /*09f0*/ 	.word	0x00000009
        /*09f4*/ 	.word	0x00000000
        /*09f8*/ 	.short	0x010a
        /*09fa*/ 	.byte	0x3f
	.zero		1


	//   ....[151]....
        /*09fc*/ 	.word	0x00007a60
        /*0a00*/ 	.word	0x00000006
        /*0a04*/ 	.word	0x00000000
        /*0a08*/ 	.short	0x010a
        /*0a0a*/ 	.byte	0x3f
	.zero		1


	//   ....[152]....
        /*0a0c*/ 	.word	0x00007ab0
        /*0a10*/ 	.word	0x00000009
        /*0a14*/ 	.word	0x00000000
        /*0a18*/ 	.short	0x010a
        /*0a1a*/ 	.byte	0x3f
	.zero		1


	//   ....[153]....
        /*0a1c*/ 	.word	0x00007b00
        /*0a20*/ 	.word	0x00000006
        /*0a24*/ 	.word	0x00000000
        /*0a28*/ 	.short	0x010a
        /*0a2a*/ 	.byte	0x3f
	.zero		1


	//----- nvinfo : EIATTR_NUM_MBARRIERS
	.align		4
.L_28:
        /*0a2c*/ 	.byte	0x03, 0x38
        /*0a2e*/ 	.short	0x004a


	//----- nvinfo : EIATTR_EXIT_INSTR_OFFSETS
	.align		4
        /*0a30*/ 	.byte	0x04, 0x1c
        /*0a32*/ 	.short	(.L_30 - .L_29)


	//   ....[0]....
.L_29:
        /*0a34*/ 	.word	0x00001570


	//   ....[1]....
        /*0a38*/ 	.word	0x000015d0


	//   ....[2]....
        /*0a3c*/ 	.word	0x00004d20


	//   ....[3]....
        /*0a40*/ 	.word	0x00004d50


	//   ....[4]....
        /*0a44*/ 	.word	0x00006e70


	//----- nvinfo : EIATTR_MAX_THREADS
	.align		4
.L_30:
        /*0a48*/ 	.byte	0x04, 0x05
        /*0a4a*/ 	.short	(.L_32 - .L_31)
.L_31:
        /*0a4c*/ 	.word	0x00000180
        /*0a50*/ 	.word	0x00000001
        /*0a54*/ 	.word	0x00000001


	//----- nvinfo : EIATTR_CRS_STACK_SIZE
	.align		4
.L_32:
        /*0a58*/ 	.byte	0x04, 0x1e
        /*0a5a*/ 	.short	(.L_34 - .L_33)
.L_33:
        /*0a5c*/ 	.word	0x00000000


	//----- nvinfo : EIATTR_CBANK_PARAM_SIZE
	.align		4
.L_34:
        /*0a60*/ 	.byte	0x03, 0x19
        /*0a62*/ 	.short	0x0570


	//----- nvinfo : EIATTR_PARAM_CBANK
	.align		4
        /*0a64*/ 	.byte	0x04, 0x0a
        /*0a66*/ 	.short	(.L_36 - .L_35)
	.align		4
.L_35:
        /*0a68*/ 	.word	index@(.nv.constant0._ZN7cutlass13device_kernelINS_4gemm6kernel13GemmUniversalIN4cute5tupleIJiiiiEEENS1_10collective13CollectiveMmaINS1_40MainloopSm90TmaGmmaWarpSpecializedSparseILi34ENS5_IJNS4_1CILi1EEESB_SB_EEENS1_32KernelTmaWarpSpecializedPingpongEEENS5_IJNSA_ILi64EEESF_SF_EEEaNS5_IJNS4_6LayoutINS5_IJiNS5_IJNSA_ILi2EEEiEEEiEEENS5_IJlNS5_IJSB_SI_EEElEEEEENSH_INS5_IJNS5_IJSF_iEEESO_iEEENS5_IJNS5_IJSF_NSA_ILi4096EEEEEENS5_IJSB_lEEElEEEEEEEEaNS5_IJlSB_lEEENS4_8TiledMMAINS4_8MMA_AtomIJNS4_4SM904GMMA6SPARSE27GMMA_64x64x64_S32S8S8_SS_TNILNS10_9SparseSelE0EEEEEENSH_ISC_NS5_IJNSA_ILi0EEES16_S16_EEEEENS5_IJNS4_10UnderscoreES19_S19_EEEEENS4_13SM90_TMA_LOADENS4_14ComposedLayoutINS4_7SwizzleILi1ELi4ELi3EEENS4_25smem_sparse_ptr_flag_bitsILi2ELi8EEENSH_INS5_IJNS5_IJSB_NSA_ILi8EEEEEENS5_IJSI_NSA_ILi32EEEEEEEEENS5_IJNS5_IJS16_SF_EEESL_EEEEEEEvNS4_8identityES1C_NS1D_INS1E_ILi2ELi4ELi3EEENS4_18smem_ptr_flag_bitsILi8EEENSH_INS5_IJS1I_SF_EEENS5_IJSF_SB_EEEEEEEvS1R_EENS_8epilogue10collective6detail29Sm90TmaWarpSpecializedAdapterINS21_15DefaultEpilogueIiNS5_IJSB_llEEES25_NS20_6thread17LinearCombinationIiLi1EiiLNS26_9ScaleType4KindE0ELNS_15FloatRoundStyleE2EiEENS1_15EpilogueDefaultEEEEEvvEEEEvNT_6ParamsE)
        /*0a6c*/ 	.short	0x0210
        /*0a6e*/ 	.short	0x0570


	//----- nvinfo : EIATTR_SW_WAR
	.align		4
.L_36:
        /*0a70*/ 	.byte	0x04, 0x36
        /*0a72*/ 	.short	(.L_38 - .L_37)
.L_37:
        /*0a74*/ 	.word	0x00000008
.L_38:


//--------------------- .nv.callgraph             --------------------------
	.section	.nv.callgraph,"",@"SHT_CUDA_CALLGRAPH"
	.align	4
	.sectionentsize	8
	.align		4
        /*0000*/ 	.word	0x00000000
	.align		4
        /*0004*/ 	.word	0xffffffff
	.align		4
        /*0008*/ 	.word	0x00000000
	.align		4
        /*000c*/ 	.word	0xfffffffe
	.align		4
        /*0010*/ 	.word	0x00000000
	.align		4
        /*0014*/ 	.word	0xfffffffd
	.align		4
        /*0018*/ 	.word	0x00000000
	.align		4
        /*001c*/ 	.word	0xfffffffc


//--------------------- .nv.constant4             --------------------------
	.section	.nv.constant4,"a",@progbits
	.align	8
	.align		8
.nv.constant4:
        /*0000*/ 	.dword	_ZN39_INTERNAL_2651ac89_4_k_cu_8eab1cd6_27784cuda3std3__45__cpo5beginE
	.align		8
        /*0008*/ 	.dword	_ZN39_INTERNAL_2651ac89_4_k_cu_8eab1cd6_27784cuda3std3__45__cpo3endE
	.align		8
        /*0010*/ 	.dword	_ZN39_INTERNAL_2651ac89_4_k_cu_8eab1cd6_27784cuda3std3__45__cpo6cbeginE
	.align		8
        /*0018*/ 	.dword	_ZN39_INTERNAL_2651ac89_4_k_cu_8eab1cd6_27784cuda3std3__45__cpo4cendE
	.align		8
        /*0020*/ 	.dword	_ZN39_INTERNAL_2651ac89_4_k_cu_8eab1cd6_27784cuda3std3__441_GLOBAL__N__2651ac89_4_k_cu_8eab1cd6_27786ignoreE
	.align		8
        /*0028*/ 	.dword	_ZN39_INTERNAL_2651ac89_4_k_cu_8eab1cd6_27784cuda3std3__419piecewise_constructE
	.align		8
        /*0030*/ 	.dword	_ZN39_INTERNAL_2651ac89_4_k_cu_8eab1cd6_27784cuda3std3__48in_placeE
	.align		8
        /*0038*/ 	.dword	_ZN39_INTERNAL_2651ac89_4_k_cu_8eab1cd6_27784cuda3std6ranges3__45__cpo4swapE
	.align		8
        /*0040*/ 	.dword	_ZN39_INTERNAL_2651ac89_4_k_cu_8eab1cd6_27784cuda3std6ranges3__45__cpo9iter_moveE
	.align		8
        /*0048*/ 	.dword	_ZN39_INTERNAL_2651ac89_4_k_cu_8eab1cd6_27784cute7productE
	.align		8
        /*0050*/ 	.dword	_ZN39_INTERNAL_2651ac89_4_k_cu_8eab1cd6_27784cute1_E


//--------------------- .text._ZN7cutlass13device_kernelINS_4gemm6kernel13GemmUniversalIN4cute5tupleIJiiiiEEENS1_10collective13CollectiveMmaINS1_40MainloopSm90TmaGmmaWarpSpecializedSparseILi34ENS5_IJNS4_1CILi1EEESB_SB_EEENS1_32KernelTmaWarpSpecializedPingpongEEENS5_IJNSA_ILi64EEESF_SF_EEEaNS5_IJNS4_6LayoutINS5_IJiNS5_IJNSA_ILi2EEEiEEEiEEENS5_IJlNS5_IJSB_SI_EEElEEEEENSH_INS5_IJNS5_IJSF_iEEESO_iEEENS5_IJNS5_IJSF_NSA_ILi4096EEEEEENS5_IJSB_lEEElEEEEEEEEaNS5_IJlSB_lEEENS4_8TiledMMAINS4_8MMA_AtomIJNS4_4SM904GMMA6SPARSE27GMMA_64x64x64_S32S8S8_SS_TNILNS10_9SparseSelE0EEEEEENSH_ISC_NS5_IJNSA_ILi0EEES16_S16_EEEEENS5_IJNS4_10UnderscoreES19_S19_EEEEENS4_13SM90_TMA_LOADENS4_14ComposedLayoutINS4_7SwizzleILi1ELi4ELi3EEENS4_25smem_sparse_ptr_flag_bitsILi2ELi8EEENSH_INS5_IJNS5_IJSB_NSA_ILi8EEEEEENS5_IJSI_NSA_ILi32EEEEEEEEENS5_IJNS5_IJS16_SF_EEESL_EEEEEEEvNS4_8identityES1C_NS1D_INS1E_ILi2ELi4ELi3EEENS4_18smem_ptr_flag_bitsILi8EEENSH_INS5_IJS1I_SF_EEENS5_IJSF_SB_EEEEEEEvS1R_EENS_8epilogue10collective6detail29Sm90TmaWarpSpecializedAdapterINS21_15DefaultEpilogueIiNS5_IJSB_llEEES25_NS20_6thread17LinearCombinationIiLi1EiiLNS26_9ScaleType4KindE0ELNS_15FloatRoundStyleE2EiEENS1_15EpilogueDefaultEEEEEvvEEEEvNT_6ParamsE --------------------------
	.section	.text._ZN7cutlass13device_kernelINS_4gemm6kernel13GemmUniversalIN4cute5tupleIJiiiiEEENS1_10collective13CollectiveMmaINS1_40MainloopSm90TmaGmmaWarpSpecializedSparseILi34ENS5_IJNS4_1CILi1EEESB_SB_EEENS1_32KernelTmaWarpSpecializedPingpongEEENS5_IJNSA_ILi64EEESF_SF_EEEaNS5_IJNS4_6LayoutINS5_IJiNS5_IJNSA_ILi2EEEiEEEiEEENS5_IJlNS5_IJSB_SI_EEElEEEEENSH_INS5_IJNS5_IJSF_iEEESO_iEEENS5_IJNS5_IJSF_NSA_ILi4096EEEEEENS5_IJSB_lEEElEEEEEEEEaNS5_IJlSB_lEEENS4_8TiledMMAINS4_8MMA_AtomIJNS4_4SM904GMMA6SPARSE27GMMA_64x64x64_S32S8S8_SS_TNILNS10_9SparseSelE0EEEEEENSH_ISC_NS5_IJNSA_ILi0EEES16_S16_EEEEENS5_IJNS4_10UnderscoreES19_S19_EEEEENS4_13SM90_TMA_LOADENS4_14ComposedLayoutINS4_7SwizzleILi1ELi4ELi3EEENS4_25smem_sparse_ptr_flag_bitsILi2ELi8EEENSH_INS5_IJNS5_IJSB_NSA_ILi8EEEEEENS5_IJSI_NSA_ILi32EEEEEEEEENS5_IJNS5_IJS16_SF_EEESL_EEEEEEEvNS4_8identityES1C_NS1D_INS1E_ILi2ELi4ELi3EEENS4_18smem_ptr_flag_bitsILi8EEENSH_INS5_IJS1I_SF_EEENS5_IJSF_SB_EEEEEEEvS1R_EENS_8epilogue10collective6detail29Sm90TmaWarpSpecializedAdapterINS21_15DefaultEpilogueIiNS5_IJSB_llEEES25_NS20_6thread17LinearCombinationIiLi1EiiLNS26_9ScaleType4KindE0ELNS_15FloatRoundStyleE2EiEENS1_15EpilogueDefaultEEEEEvvEEEEvNT_6ParamsE,"ax",@progbits
	.align	128
.text._ZN7cutlass13device_kernelINS_4gemm6kernel13GemmUniversalIN4cute5tupleIJiiiiEEENS1_10collective13CollectiveMmaINS1_40MainloopSm90TmaGmmaWarpSpecializedSparseILi34ENS5_IJNS4_1CILi1EEESB_SB_EEENS1_32KernelTmaWarpSpecializedPingpongEEENS5_IJNSA_ILi64EEESF_SF_EEEaNS5_IJNS4_6LayoutINS5_IJiNS5_IJNSA_ILi2EEEiEEEiEEENS5_IJlNS5_IJSB_SI_EEElEEEEENSH_INS5_IJNS5_IJSF_iEEESO_iEEENS5_IJNS5_IJSF_NSA_ILi4096EEEEEENS5_IJSB_lEEElEEEEEEEEaNS5_IJlSB_lEEENS4_8TiledMMAINS4_8MMA_AtomIJNS4_4SM904GMMA6SPARSE27GMMA_64x64x64_S32S8S8_SS_TNILNS10_9SparseSelE0EEEEEENSH_ISC_NS5_IJNSA_ILi0EEES16_S16_EEEEENS5_IJNS4_10UnderscoreES19_S19_EEEEENS4_13SM90_TMA_LOADENS4_14ComposedLayoutINS4_7SwizzleILi1ELi4ELi3EEENS4_25smem_sparse_ptr_flag_bitsILi2ELi8EEENSH_INS5_IJNS5_IJSB_NSA_ILi8EEEEEENS5_IJSI_NSA_ILi32EEEEEEEEENS5_IJNS5_IJS16_SF_EEESL_EEEEEEEvNS4_8identityES1C_NS1D_INS1E_ILi2ELi4ELi3EEENS4_18smem_ptr_flag_bitsILi8EEENSH_INS5_IJS1I_SF_EEENS5_IJSF_SB_EEEEEEEvS1R_EENS_8epilogue10collective6detail29Sm90TmaWarpSpecializedAdapterINS21_15DefaultEpilogueIiNS5_IJSB_llEEES25_NS20_6thread17LinearCombinationIiLi1EiiLNS26_9ScaleType4KindE0ELNS_15FloatRoundStyleE2EiEENS1_15EpilogueDefaultEEEEEvvEEEEvNT_6ParamsE:
        .type           _ZN7cutlass13device_kernelINS_4gemm6kernel13GemmUniversalIN4cute5tupleIJiiiiEEENS1_10collective13CollectiveMmaINS1_40MainloopSm90TmaGmmaWarpSpecializedSparseILi34ENS5_IJNS4_1CILi1EEESB_SB_EEENS1_32KernelTmaWarpSpecializedPingpongEEENS5_IJNSA_ILi64EEESF_SF_EEEaNS5_IJNS4_6LayoutINS5_IJiNS5_IJNSA_ILi2EEEiEEEiEEENS5_IJlNS5_IJSB_SI_EEElEEEEENSH_INS5_IJNS5_IJSF_iEEESO_iEEENS5_IJNS5_IJSF_NSA_ILi4096EEEEEENS5_IJSB_lEEElEEEEEEEEaNS5_IJlSB_lEEENS4_8TiledMMAINS4_8MMA_AtomIJNS4_4SM904GMMA6SPARSE27GMMA_64x64x64_S32S8S8_SS_TNILNS10_9SparseSelE0EEEEEENSH_ISC_NS5_IJNSA_ILi0EEES16_S16_EEEEENS5_IJNS4_10UnderscoreES19_S19_EEEEENS4_13SM90_TMA_LOADENS4_14ComposedLayoutINS4_7SwizzleILi1ELi4ELi3EEENS4_25smem_sparse_ptr_flag_bitsILi2ELi8EEENSH_INS5_IJNS5_IJSB_NSA_ILi8EEEEEENS5_IJSI_NSA_ILi32EEEEEEEEENS5_IJNS5_IJS16_SF_EEESL_EEEEEEEvNS4_8identityES1C_NS1D_INS1E_ILi2ELi4ELi3EEENS4_18smem_ptr_flag_bitsILi8EEENSH_INS5_IJS1I_SF_EEENS5_IJSF_SB_EEEEEEEvS1R_EENS_8epilogue10collective6detail29Sm90TmaWarpSpecializedAdapterINS21_15DefaultEpilogueIiNS5_IJSB_llEEES25_NS20_6thread17LinearCombinationIiLi1EiiLNS26_9ScaleType4KindE0ELNS_15FloatRoundStyleE2EiEENS1_15EpilogueDefaultEEEEEvvEEEEvNT_6ParamsE,@function
        .size           _ZN7cutlass13device_kernelINS_4gemm6kernel13GemmUniversalIN4cute5tupleIJiiiiEEENS1_10collective13CollectiveMmaINS1_40MainloopSm90TmaGmmaWarpSpecializedSparseILi34ENS5_IJNS4_1CILi1EEESB_SB_EEENS1_32KernelTmaWarpSpecializedPingpongEEENS5_IJNSA_ILi64EEESF_SF_EEEaNS5_IJNS4_6LayoutINS5_IJiNS5_IJNSA_ILi2EEEiEEEiEEENS5_IJlNS5_IJSB_SI_EEElEEEEENSH_INS5_IJNS5_IJSF_iEEESO_iEEENS5_IJNS5_IJSF_NSA_ILi4096EEEEEENS5_IJSB_lEEElEEEEEEEEaNS5_IJlSB_lEEENS4_8TiledMMAINS4_8MMA_AtomIJNS4_4SM904GMMA6SPARSE27GMMA_64x64x64_S32S8S8_SS_TNILNS10_9SparseSelE0EEEEEENSH_ISC_NS5_IJNSA_ILi0EEES16_S16_EEEEENS5_IJNS4_10UnderscoreES19_S19_EEEEENS4_13SM90_TMA_LOADENS4_14ComposedLayoutINS4_7SwizzleILi1ELi4ELi3EEENS4_25smem_sparse_ptr_flag_bitsILi2ELi8EEENSH_INS5_IJNS5_IJSB_NSA_ILi8EEEEEENS5_IJSI_NSA_ILi32EEEEEEEEENS5_IJNS5_IJS16_SF_EEESL_EEEEEEEvNS4_8identityES1C_NS1D_INS1E_ILi2ELi4ELi3EEENS4_18smem_ptr_flag_bitsILi8EEENSH_INS5_IJS1I_SF_EEENS5_IJSF_SB_EEEEEEEvS1R_EENS_8epilogue10collective6detail29Sm90TmaWarpSpecializedAdapterINS21_15DefaultEpilogueIiNS5_IJSB_llEEES25_NS20_6thread17LinearCombinationIiLi1EiiLNS26_9ScaleType4KindE0ELNS_15FloatRoundStyleE2EiEENS1_15EpilogueDefaultEEEEEvvEEEEvNT_6ParamsE,(.L_x_189 - _ZN7cutlass13device_kernelINS_4gemm6kernel13GemmUniversalIN4cute5tupleIJiiiiEEENS1_10collective13CollectiveMmaINS1_40MainloopSm90TmaGmmaWarpSpecializedSparseILi34ENS5_IJNS4_1CILi1EEESB_SB_EEENS1_32KernelTmaWarpSpecializedPingpongEEENS5_IJNSA_ILi64EEESF_SF_EEEaNS5_IJNS4_6LayoutINS5_IJiNS5_IJNSA_ILi2EEEiEEEiEEENS5_IJlNS5_IJSB_SI_EEElEEEEENSH_INS5_IJNS5_IJSF_iEEESO_iEEENS5_IJNS5_IJSF_NSA_ILi4096EEEEEENS5_IJSB_lEEElEEEEEEEEaNS5_IJlSB_lEEENS4_8TiledMMAINS4_8MMA_AtomIJNS4_4SM904GMMA6SPARSE27GMMA_64x64x64_S32S8S8_SS_TNILNS10_9SparseSelE0EEEEEENSH_ISC_NS5_IJNSA_ILi0EEES16_S16_EEEEENS5_IJNS4_10UnderscoreES19_S19_EEEEENS4_13SM90_TMA_LOADENS4_14ComposedLayoutINS4_7SwizzleILi1ELi4ELi3EEENS4_25smem_sparse_ptr_flag_bitsILi2ELi8EEENSH_INS5_IJNS5_IJSB_NSA_ILi8EEEEEENS5_IJSI_NSA_ILi32EEEEEEEEENS5_IJNS5_IJS16_SF_EEESL_EEEEEEEvNS4_8identityES1C_NS1D_INS1E_ILi2ELi4ELi3EEENS4_18smem_ptr_flag_bitsILi8EEENSH_INS5_IJS1I_SF_EEENS5_IJSF_SB_EEEEEEEvS1R_EENS_8epilogue10collective6detail29Sm90TmaWarpSpecializedAdapterINS21_15DefaultEpilogueIiNS5_IJSB_llEEES25_NS20_6thread17LinearCombinationIiLi1EiiLNS26_9ScaleType4KindE0ELNS_15FloatRoundStyleE2EiEENS1_15EpilogueDefaultEEEEEvvEEEEvNT_6ParamsE)
        .other          _ZN7cutlass13device_kernelINS_4gemm6kernel13GemmUniversalIN4cute5tupleIJiiiiEEENS1_10collective13CollectiveMmaINS1_40MainloopSm90TmaGmmaWarpSpecializedSparseILi34ENS5_IJNS4_1CILi1EEESB_SB_EEENS1_32KernelTmaWarpSpecializedPingpongEEENS5_IJNSA_ILi64EEESF_SF_EEEaNS5_IJNS4_6LayoutINS5_IJiNS5_IJNSA_ILi2EEEiEEEiEEENS5_IJlNS5_IJSB_SI_EEElEEEEENSH_INS5_IJNS5_IJSF_iEEESO_iEEENS5_IJNS5_IJSF_NSA_ILi4096EEEEEENS5_IJSB_lEEElEEEEEEEEaNS5_IJlSB_lEEENS4_8TiledMMAINS4_8MMA_AtomIJNS4_4SM904GMMA6SPARSE27GMMA_64x64x64_S32S8S8_SS_TNILNS10_9SparseSelE0EEEEEENSH_ISC_NS5_IJNSA_ILi0EEES16_S16_EEEEENS5_IJNS4_10UnderscoreES19_S19_EEEEENS4_13SM90_TMA_LOADENS4_14ComposedLayoutINS4_7SwizzleILi1ELi4ELi3EEENS4_25smem_sparse_ptr_flag_bitsILi2ELi8EEENSH_INS5_IJNS5_IJSB_NSA_ILi8EEEEEENS5_IJSI_NSA_ILi32EEEEEEEEENS5_IJNS5_IJS16_SF_EEESL_EEEEEEEvNS4_8identityES1C_NS1D_INS1E_ILi2ELi4ELi3EEENS4_18smem_ptr_flag_bitsILi8EEENSH_INS5_IJS1I_SF_EEENS5_IJSF_SB_EEEEEEEvS1R_EENS_8epilogue10collective6detail29Sm90TmaWarpSpecializedAdapterINS21_15DefaultEpilogueIiNS5_IJSB_llEEES25_NS20_6thread17LinearCombinationIiLi1EiiLNS26_9ScaleType4KindE0ELNS_15FloatRoundStyleE2EiEENS1_15EpilogueDefaultEEEEEvvEEEEvNT_6ParamsE,@"STO_CUDA_ENTRY STV_DEFAULT"
_ZN7cutlass13device_kernelINS_4gemm6kernel13GemmUniversalIN4cute5tupleIJiiiiEEENS1_10collective13CollectiveMmaINS1_40MainloopSm90TmaGmmaWarpSpecializedSparseILi34ENS5_IJNS4_1CILi1EEESB_SB_EEENS1_32KernelTmaWarpSpecializedPingpongEEENS5_IJNSA_ILi64EEESF_SF_EEEaNS5_IJNS4_6LayoutINS5_IJiNS5_IJNSA_ILi2EEEiEEEiEEENS5_IJlNS5_IJSB_SI_EEElEEEEENSH_INS5_IJNS5_IJSF_iEEESO_iEEENS5_IJNS5_IJSF_NSA_ILi4096EEEEEENS5_IJSB_lEEElEEEEEEEEaNS5_IJlSB_lEEENS4_8TiledMMAINS4_8MMA_AtomIJNS4_4SM904GMMA6SPARSE27GMMA_64x64x64_S32S8S8_SS_TNILNS10_9SparseSelE0EEEEEENSH_ISC_NS5_IJNSA_ILi0EEES16_S16_EEEEENS5_IJNS4_10UnderscoreES19_S19_EEEEENS4_13SM90_TMA_LOADENS4_14ComposedLayoutINS4_7SwizzleILi1ELi4ELi3EEENS4_25smem_sparse_ptr_flag_bitsILi2ELi8EEENSH_INS5_IJNS5_IJSB_NSA_ILi8EEEEEENS5_IJSI_NSA_ILi32EEEEEEEEENS5_IJNS5_IJS16_SF_EEESL_EEEEEEEvNS4_8identityES1C_NS1D_INS1E_ILi2ELi4ELi3EEENS4_18smem_ptr_flag_bitsILi8EEENSH_INS5_IJS1I_SF_EEENS5_IJSF_SB_EEEEEEEvS1R_EENS_8epilogue10collective6detail29Sm90TmaWarpSpecializedAdapterINS21_15DefaultEpilogueIiNS5_IJSB_llEEES25_NS20_6thread17LinearCombinationIiLi1EiiLNS26_9ScaleType4KindE0ELNS_15FloatRoundStyleE2EiEENS1_15EpilogueDefaultEEEEEvvEEEEvNT_6ParamsE:
[----:B------:R-:W-:Y:S01]  /*0000*/  LDC R1, c[0x0][0x28] ;  /* 0x00000a00ff017b82 */ /* 0x000fe20000000800 */
[----:B------:R-:W0:Y:S01]  /*0010*/  S2R R10, SR_TID.X ;  /* 0x00000000000a7919 */ /* 0x000e220000002100 */
[----:B------:R-:W-:Y:S01]  /*0020*/  ELECT P0, URZ, PT ;  /* 0x00000000003f782f */ /* 0x000fe20003800000 */
[----:B------:R-:W-:Y:S01]  /*0030*/  BSSY B0, `(.L_x_0) ;  /* 0x0000012000007945 */ /* 0x000fe20003800000 */
[--C-:B0-----:R-:W-:Y:S02]  /*0040*/  SHF.R.U32.HI R0, RZ, 0x5, R10.reuse ;  /* 0x00000005ff007819 */ /* 0x101fe4000001160a */
[----:B------:R-:W-:-:S03]  /*0050*/  SHF.R.U32.HI R4, RZ, 0x7, R10 ;  /* 0x00000007ff047819 */ /* 0x000fc6000001160a */
[----:B------:R-:W0:Y:S04]  /*0060*/  SHFL.IDX PT, R2, R0, RZ, 0x1f ;  /* 0x00001fff00027589 */ /* 0x000e2800000e0000 */
[----:B------:R1:W2:Y:S01]  /*0070*/  SHFL.IDX PT, R5, R4, RZ, 0x1f ;  /* 0x00001fff04057589 */ /* 0x0002a200000e0000 */
[----:B0-----:R-:W-:-:S13]  /*0080*/  ISETP.NE.OR P0, PT, R2, RZ, !P0 ;  /* 0x000000ff0200720c */ /* 0x001fda0004705670 */
[----:B-12---:R-:W-:Y:S05]  /*0090*/  @P0 BRA `(.L_x_1) ;  /* 0x00000000002c0947 */ /* 0x006fea0003800000 */
[----:B------:R-:W-:Y:S02]  /*00a0*/  ULDC.64 UR4, c[0x0][0x198] ;  /* 0x0000660000047ab9 */ /* 0x000fe40000000a00 */
[----:B------:R-:W-:Y:S02]  /*00b0*/  UIADD3 UR6, UP0, UR4, 0xf0, URZ ;  /* 0x000000f004067890 */ /* 0x000fe4000ff1e03f */
[----:B------:R-:W-:Y:S02]  /*00c0*/  UIADD3 UR8, UP1, UR4, 0x1f0, URZ ;  /* 0x000001f004087890 */ /* 0x000fe4000ff3e03f */
[----:B------:R-:W-:Y:S02]  /*00d0*/  UIADD3 UR4, UP2, UR4, 0x2f0, URZ ;  /* 0x000002f004047890 */ /* 0x000fe4000ff5e03f */
[----:B------:R-:W-:Y:S02]  /*00e0*/  UIADD3.X UR7, URZ, UR5, URZ, UP0, !UPT ;  /* 0x000000053f077290 */ /* 0x000fe400087fe43f */
[----:B------:R-:W-:-:S02]  /*00f0*/  UIADD3.X UR9, URZ, UR5, URZ, UP1, !UPT ;  /* 0x000000053f097290 */ /* 0x000fc40008ffe43f */
[----:B------:R-:W-:-:S05]  /*0100*/  UIADD3.X UR5, URZ, UR5, URZ, UP2, !UPT ;  /* 0x000000053f057290 */ /* 0x000fca00097fe43f */
[----:B------:R0:W-:Y:S02]  /*0110*/  UTMACCTL.PF [UR6] ;  /* 0x00000000060079b9 */ /* 0x0001e40008040000 */
[----:B------:R0:W-:Y:S02]  /*0120*/  UTMACCTL.PF [UR8] ;  /* 0x00000000080079b9 */ /* 0x0001e40008040000 */
[----:B------:R0:W-:Y:S02]  /*0130*/  UTMACCTL.PF [UR4] ;  /* 0x00000000040079b9 */ /* 0x0001e40008040000 */
[----:B0-----:R-:W-:Y:S01]  /*0140*/  NOP ;  /* 0x0000000000007918 */ /* 0x001fe20000000000 */
.L_x_1:
[----:B------:R-:W-:Y:S05]  /*0150*/  BSYNC B0 ;  /* 0x0000000000007941 */ /* 0x000fea0003800000 */
.L_x_0:
[----:B------:R-:W0:Y:S02]  /*0160*/  SHFL.IDX PT, R3, R0, RZ, 0x1f ;  /* 0x00001fff00037589 */ /* 0x000e2400000e0000 */
[----:B0-----:R-:W-:-:S13]  /*0170*/  ISETP.NE.AND P0, PT, R3, RZ, PT ;  /* 0x000000ff0300720c */ /* 0x001fda0003f05270 */
[----:B------:R-:W-:Y:S05]  /*0180*/  @P0 BRA `(.L_x_2) ;  /* 0x0000000400540947 */ /* 0x000fea0003800000 */
[----:B------:R-:W-:Y:S01]  /*0190*/  ELECT P0, URZ, PT ;  /* 0x00000000003f782f */ /* 0x000fe20003800000 */
[----:B------:R-:W-:-:S12]  /*01a0*/  BSSY B0, `(.L_x_2) ;  /* 0x0000053000007945 */ /* 0x000fd80003800000 */
[----:B------:R-:W-:Y:S05]  /*01b0*/  @!P0 BRA `(.L_x_3) ;  /* 0x0000000400448947 */ /* 0x000fea0003800000 */
[----:B------:R-:W0:Y:S01]  /*01c0*/  S2UR UR8, SR_CgaCtaId ;  /* 0x00000000000879c3 */ /* 0x000e220000008800 */
[----:B------:R-:W-:Y:S01]  /*01d0*/  UMOV UR4, 0x400 ;  /* 0x0000040000047882 */ /* 0x000fe20000000000 */
[----:B------:R-:W-:Y:S01]  /*01e0*/  UMOV UR5, 0x1 ;  /* 0x0000000100057882 */ /* 0x000fe20000000000 */
[----:B------:R-:W-:Y:S02]  /*01f0*/  UMOV UR6, 0x80 ;  /* 0x0000008000067882 */ /* 0x000fe40000000000 */
[----:B------:R-:W-:-:S04]  /*0200*/  UIADD3 UR6, -UR6, 0x100000, URZ ;  /* 0x0010000006067890 */ /* 0x000fc8000fffe13f */
[----:B------:R-:W-:Y:S02]  /*0210*/  USHF.L.U32 UR7, UR6, 0xb, URZ ;  /* 0x0000000b06077899 */ /* 0x000fe4000800063f */
[----:B------:R-:W-:Y:S02]  /*0220*/  USHF.L.U32 UR6, UR6, 0x1, URZ ;  /* 0x0000000106067899 */ /* 0x000fe4000800063f */
[----:B0-----:R-:W-:Y:S02]  /*0230*/  ULEA UR8, UR8, UR4, 0x18 ;  /* 0x0000000408087291 */ /* 0x001fe4000f8ec03f */
[----:B------:R-:W-:-:S04]  /*0240*/  UIADD3 UR4, -UR5, 0x100000, URZ ;  /* 0x0010000005047890 */ /* 0x000fc8000fffe13f */
[----:B------:R-:W-:Y:S02]  /*0250*/  USHF.L.U32 UR5, UR4, 0xb, URZ ;  /* 0x0000000b04057899 */ /* 0x000fe4000800063f */
[----:B------:R-:W-:Y:S01]  /*0260*/  USHF.L.U32 UR4, UR4, 0x1, URZ ;  /* 0x0000000104047899 */ /* 0x000fe2000800063f */
[----:B------:R-:W0:Y:S11]  /*0270*/  FENCE.VIEW.ASYNC.S ;  /* 0x00000000000073c6 */ /* 0x000e360000000000 */
[----:B0-----:R0:W1:Y:S01]  /*0280*/  SYNCS.EXCH.64 URZ, [UR8], UR4 ;  /* 0x00000004083f75b2 */ /* 0x0010620008000100 */
[----:B------:R0:W2:Y:S01]  /*0290*/  SYNCS.EXCH.64 URZ, [UR8+0x110], UR6 ;  /* 0x00011006083f75b2 */ /* 0x0000a20008000100 */
[----:B------:R0:W3:Y:S01]  /*02a0*/  SYNCS.EXCH.64 URZ, [UR8+0x8], UR4 ;  /* 0x00000804083f75b2 */ /* 0x0000e20008000100 */
[----:B------:R0:W4:Y:S01]  /*02b0*/  SYNCS.EXCH.64 URZ, [UR8+0x118], UR6 ;  /* 0x00011806083f75b2 */ /* 0x0001220008000100 */
[----:B------:R0:W0:Y:S01]  /*02c0*/  SYNCS.EXCH.64 URZ, [UR8+0x10], UR4 ;  /* 0x00001004083f75b2 */ /* 0x0000220008000100 */
        /* <DEDUP_REMOVED lines=63> */
[----:B-1234-:R-:W-:Y:S01]  /*06c0*/  NOP ;  /* 0x0000000000007918 */ /* 0x01efe20000000000 */
.L_x_3:
[----:B0-----:R-:W-:Y:S05]  /*06d0*/  BSYNC B0 ;  /* 0x0000000000007941 */ /* 0x001fea0003800000 */
.L_x_2:
[----:B------:R-:W0:Y:S01]  /*06e0*/  SHFL.IDX PT, R6, R0, RZ, 0x1f ;  /* 0x00001fff00067589 */ /* 0x000e2200000e0000 */
[----:B------:R-:W-:Y:S01]  /*06f0*/  ELECT P0, URZ, PT ;  /* 0x00000000003f782f */ /* 0x000fe20003800000 */
[----:B------:R-:W-:Y:S01]  /*0700*/  NOP ;  /* 0x0000000000007918 */ /* 0x000fe20000000000 */
[----:B------:R-:W-:Y:S01]  /*0710*/  ELECT P1, URZ, PT ;  /* 0x00000000003f782f */ /* 0x000fe20003820000 */
[----:B------:R-:W1:Y:S01]  /*0720*/  SHFL.IDX PT, R3, R0, RZ, 0x1f ;  /* 0x00001fff00037589 */ /* 0x000e6200000e0000 */
[----:B------:R-:W-:Y:S01]  /*0730*/  UMOV UR4, 0x20 ;  /* 0x0000002000047882 */ /* 0x000fe20000000000 */
[----:B------:R-:W-:Y:S01]  /*0740*/  UMOV UR11, 0x80 ;  /* 0x00000080000b7882 */ /* 0x000fe20000000000 */
[----:B------:R-:W-:Y:S01]  /*0750*/  NOP ;  /* 0x0000000000007918 */ /* 0x000fe20000000000 */
[----:B------:R-:W2:Y:S01]  /*0760*/  SHFL.IDX PT, R4, R4, RZ, 0x1f ;  /* 0x00001fff04047589 */ /* 0x000ea200000e0000 */
[C---:B------:R-:W-:Y:S01]  /*0770*/  VIADD R33, R5.reuse, 0xffffffff ;  /* 0xffffffff05217836 */ /* 0x040fe20000000000 */
[----:B------:R-:W-:Y:S01]  /*0780*/  ULDC.64 UR22, c[0x0][0x208] ;  /* 0x0000820000167ab9 */ /* 0x000fe20000000a00 */
[----:B------:R-:W-:-:S03]  /*0790*/  ISETP.NE.AND P2, PT, R5, RZ, PT ;  /* 0x000000ff0500720c */ /* 0x000fc60003f45270 */
[----:B------:R-:W-:Y:S02]  /*07a0*/  ISETP.GE.U32.AND P3, PT, R33, 0x2, PT ;  /* 0x000000022100780c */ /* 0x000fe40003f66070 */
[----:B0-----:R-:W-:Y:S02]  /*07b0*/  ISETP.NE.OR P0, PT, R6, RZ, !P0 ;  /* 0x000000ff0600720c */ /* 0x001fe40004705670 */
[----:B-1----:R-:W-:Y:S02]  /*07c0*/  ISETP.NE.OR P1, PT, R3, RZ, !P1 ;  /* 0x000000ff0300720c */ /* 0x002fe40004f25670 */
[----:B------:R-:W-:Y:S02]  /*07d0*/  SHF.R.S32.HI R3, RZ, 0x1f, R2 ;  /* 0x0000001fff037819 */ /* 0x000fe40000011402 */
[----:B--2---:R-:W-:Y:S02]  /*07e0*/  R2UR UR16, R4 ;  /* 0x00000000041072ca */ /* 0x004fe400000e0000 */
[----:B------:R-:W-:-:S05]  /*07f0*/  LEA.HI R3, R3, R2, RZ, 0x2 ;  /* 0x0000000203037211 */ /* 0x000fca00078f10ff */
[----:B------:R-:W-:Y:S01]  /*0800*/  VOTEU.ALL UP0, P0 ;  /* 0x00000000003f7886 */ /* 0x000fe20000000000 */
[----:B------:R-:W-:Y:S01]  /*0810*/  LOP3.LUT R3, R3, 0xfffffffc, RZ, 0xc0, !PT ;  /* 0xfffffffc03037812 */ /* 0x000fe200078ec0ff */
[----:B------:R-:W-:-:S03]  /*0820*/  VOTEU.ALL UP1, P1 ;  /* 0x00000000003f7886 */ /* 0x000fc60000820000 */
[----:B------:R-:W0:Y:S01]  /*0830*/  @!UP0 S2UR UR7, SR_CgaCtaId ;  /* 0x00000000000789c3 */ /* 0x000e220000008800 */
[----:B------:R-:W-:Y:S01]  /*0840*/  @!UP0 UMOV UR6, 0x400 ;  /* 0x0000040000068882 */ /* 0x000fe20000000000 */
[----:B------:R-:W-:-:S04]  /*0850*/  @!UP0 UIADD3 UR4, -UR4, 0x100000, URZ ;  /* 0x0010000004048890 */ /* 0x000fc8000fffe13f */
[----:B------:R-:W-:Y:S02]  /*0860*/  @!UP0 USHF.L.U32 UR5, UR4, 0xb, URZ ;  /* 0x0000000b04058899 */ /* 0x000fe4000800063f */
[----:B------:R-:W-:Y:S01]  /*0870*/  @!UP0 USHF.L.U32 UR4, UR4, 0x1, URZ ;  /* 0x0000000104048899 */ /* 0x000fe2000800063f */
[----:B------:R-:W-:Y:S01]  /*0880*/  IMAD.IADD R20, R2, 0x1, -R3 ;  /* 0x0000000102147824 */ /* 0x000fe200078e0a03 */
[----:B------:R-:W-:Y:S01]  /*0890*/  @!UP1 UMOV UR9, 0x400 ;  /* 0x0000040000099882 */ /* 0x000fe20000000000 */
[----:B------:R-:W-:Y:S01]  /*08a0*/  VOTEU.ALL UP2, P1 ;  /* 0x00000000003f7886 */ /* 0x000fe20000840000 */
[----:B------:R-:W-:Y:S01]  /*08b0*/  VOTEU.ALL UP3, P1 ;  /* 0x00000000003f7886 */ /* 0x000fe20000860000 */
[----:B------:R-:W-:Y:S01]  /*08c0*/  VOTEU.ALL UP4, P1 ;  /* 0x00000000003f7886 */ /* 0x000fe20000880000 */
[----:B------:R-:W1:Y:S01]  /*08d0*/  @!UP1 S2UR UR10, SR_CgaCtaId ;  /* 0x00000000000a99c3 */ /* 0x000e620000008800 */
[----:B------:R-:W-:Y:S01]  /*08e0*/  VOTEU.ALL UP5, P1 ;  /* 0x00000000003f7886 */ /* 0x000fe200008a0000 */
[----:B------:R-:W-:-:S04]  /*08f0*/  SHF.R.S32.HI R3, RZ, 0x1f, R10 ;  /* 0x0000001fff037819 */ /* 0x000fc8000001140a */
[----:B------:R-:W-:-:S04]  /*0900*/  LEA.HI R3, R3, R10, RZ, 0x7 ;  /* 0x0000000a03037211 */ /* 0x000fc800078f38ff */
[----:B------:R-:W-:-:S05]  /*0910*/  LOP3.LUT R3, R3, 0xffffff80, RZ, 0xc0, !PT ;  /* 0xffffff8003037812 */ /* 0x000fca00078ec0ff */
[----:B------:R-:W-:Y:S01]  /*0920*/  IMAD.IADD R11, R10, 0x1, -R3 ;  /* 0x000000010a0b7824 */ /* 0x000fe200078e0a03 */
[----:B0-----:R-:W-:Y:S02]  /*0930*/  @!UP0 ULEA UR8, UR7, UR6, 0x18 ;  /* 0x0000000607088291 */ /* 0x001fe4000f8ec03f */
[----:B------:R-:W-:-:S04]  /*0940*/  @!UP1 UIADD3 UR6, -UR11, 0x100000, URZ ;  /* 0x001000000b069890 */ /* 0x000fc8000fffe13f */
[----:B------:R-:W-:Y:S02]  /*0950*/  @!UP1 USHF.L.U32 UR7, UR6, 0xb, URZ ;  /* 0x0000000b06079899 */ /* 0x000fe4000800063f */
[----:B------:R-:W-:Y:S01]  /*0960*/  @!UP1 USHF.L.U32 UR6, UR6, 0x1, URZ ;  /* 0x0000000106069899 */ /* 0x000fe2000800063f */
[----:B------:R-:W-:Y:S01]  /*0970*/  VOTEU.ALL UP0, P0 ;  /* 0x00000000003f7886 */ /* 0x000fe20000000000 */
[----:B-1----:R-:W-:Y:S01]  /*0980*/  @!UP1 ULEA UR9, UR10, UR9, 0x18 ;  /* 0x000000090a099291 */ /* 0x002fe2000f8ec03f */
[----:B------:R-:W-:Y:S02]  /*0990*/  VOTEU.ALL UP1, P0 ;  /* 0x00000000003f7886 */ /* 0x000fe40000020000 */
[----:B------:R-:W-:Y:S01]  /*09a0*/  ULDC.64 UR10, c[0x0][0x698] ;  /* 0x0001a600000a7ab9 */ /* 0x000fe20000000a00 */
[----:B------:R-:W-:Y:S01]  /*09b0*/  ISETP.NE.AND P0, PT, R20, 0x3, PT ;  /* 0x000000031400780c */ /* 0x000fe20003f05270 */
[----:B------:R-:W0:Y:S02]  /*09c0*/  FENCE.VIEW.ASYNC.S ;  /* 0x00000000000073c6 */ /* 0x000e240000000000 */
[----:B0-----:R0:W1:Y:S01]  /*09d0*/  @!UP0 SYNCS.EXCH.64 URZ, [UR8+0x250], UR4 ;  /* 0x00025004083f85b2 */ /* 0x0010620008000100 */
[----:B------:R-:W-:-:S02]  /*09e0*/  ISETP.NE.U32.AND P1, PT, RZ, UR10, PT ;  /* 0x0000000aff007c0c */ /* 0x000fc4000bf25070 */
[----:B------:R-:W-:Y:S02]  /*09f0*/  ISETP.EQ.OR P0, PT, R20, RZ, !P0 ;  /* 0x000000ff1400720c */ /* 0x000fe40004702670 */
[----:B------:R-:W-:Y:S02]  /*0a00*/  ISETP.NE.AND.EX P1, PT, RZ, UR11, PT, P1 ;  /* 0x0000000bff007c0c */ /* 0x000fe4000bf25310 */
[----:B------:R-:W-:-:S04]  /*0a10*/  ISETP.EQ.AND P0, PT, R5, RZ, P0 ;  /* 0x000000ff0500720c */ /* 0x000fc80000702270 */
[----:B------:R-:W-:-:S04]  /*0a20*/  SEL R6, RZ, 0x1, !P0 ;  /* 0x00000001ff067807 */ /* 0x000fc80004000000 */
[----:B------:R-:W-:Y:S01]  /*0a30*/  SEL R6, R6, 0x2, P3 ;  /* 0x0000000206067807 */ /* 0x000fe20001800000 */
[----:B------:R0:W1:Y:S01]  /*0a40*/  @!UP1 SYNCS.EXCH.64 URZ, [UR8+0x258], UR4 ;  /* 0x00025804083f95b2 */ /* 0x0000620008000100 */
[----:B------:R-:W-:Y:S01]  /*0a50*/  NOP ;  /* 0x0000000000007918 */ /* 0x000fe20000000000 */
[----:B------:R0:W1:Y:S01]  /*0a60*/  @!UP2 SYNCS.EXCH.64 URZ, [UR9+0x230], UR6 ;  /* 0x00023006093fa5b2 */ /* 0x0000620008000100 */
[----:B------:R0:W1:Y:S01]  /*0a70*/  @!UP3 SYNCS.EXCH.64 URZ, [UR9+0x238], UR6 ;  /* 0x00023806093fb5b2 */ /* 0x0000620008000100 */
[----:B------:R0:W1:Y:S01]  /*0a80*/  @!UP4 SYNCS.EXCH.64 URZ, [UR9+0x240], UR6 ;  /* 0x00024006093fc5b2 */ /* 0x0000620008000100 */
[----:B------:R0:W1:Y:S01]  /*0a90*/  @!UP5 SYNCS.EXCH.64 URZ, [UR9+0x248], UR6 ;  /* 0x00024806093fd5b2 */ /* 0x0000620008000100 */
[----:B------:R-:W-:Y:S01]  /*0aa0*/  NOP ;  /* 0x0000000000007918 */ /* 0x000fe20000000000 */
[----:B-1----:R-:W-:Y:S06]  /*0ab0*/  BAR.SYNC.DEFER_BLOCKING 0x0 ;  /* 0x0000000000007b1d */ /* 0x002fec0000010000 */
[----:B0-----:R-:W-:Y:S05]  /*0ac0*/  @!P1 BRA `(.L_x_4) ;  /* 0x00000000001c9947 */ /* 0x001fea0003800000 */
[----:B------:R-:W0:Y:S02]  /*0ad0*/  LDC.64 R2, c[0x0][0x698] ;  /* 0x0001a600ff027b82 */ /* 0x000e240000000a00 */
[----:B0-----:R-:W2:Y:S02]  /*0ae0*/  LDG.E.64 R2, desc[UR22][R2.64] ;  /* 0x0000001602027981 */ /* 0x001ea4000c1e1b00 */
[----:B--2---:R-:W-:-:S04]  /*0af0*/  ISETP.NE.U32.AND P0, PT, R2, RZ, PT ;  /* 0x000000ff0200720c */ /* 0x004fc80003f05070 */
[----:B------:R-:W-:-:S13]  /*0b00*/  ISETP.NE.AND.EX P0, PT, R3, RZ, PT, P0 ;  /* 0x000000ff0300720c */ /* 0x000fda0003f05300 */
[----:B------:R-:W-:Y:S05]  /*0b10*/  @!P0 BRA `(.L_x_4) ;  /* 0x0000000000088947 */ /* 0x000fea0003800000 */
[----:B------:R2:W5:Y:S01]  /*0b20*/  LD.E R7, desc[UR22][R2.64] ;  /* 0x0000001602077980 */ /* 0x000562000c101900 */
[----:B------:R-:W-:Y:S05]  /*0b30*/  BRA `(.L_x_5) ;  /* 0x0000000000207947 */ /* 0x000fea0003800000 */
.L_x_4:
[----:B------:R-:W-:Y:S02]  /*0b40*/  ULDC.64 UR4, c[0x0][0x688] ;  /* 0x0001a20000047ab9 */ /* 0x000fe40000000a00 */
[----:B------:R-:W-:-:S04]  /*0b50*/  ISETP.NE.U32.AND P0, PT, RZ, UR4, PT ;  /* 0x00000004ff007c0c */ /* 0x000fc8000bf05070 */
[----:B------:R-:W-:-:S13]  /*0b60*/  ISETP.NE.AND.EX P0, PT, RZ, UR5, PT, P0 ;  /* 0x00000005ff007c0c */ /* 0x000fda000bf05300 */
[----:B------:R-:W-:Y:S05]  /*0b70*/  @!P0 BRA `(.L_x_6) ;  /* 0x00000000000c8947 */ /* 0x000fea0003800000 */
[----:B------:R-:W0:Y:S02]  /*0b80*/  LDC.64 R2, c[0x0][0x688] ;  /* 0x0001a200ff027b82 */ /* 0x000e240000000a00 */
[----:B0-----:R0:W5:Y:S01]  /*0b90*/  LDG.E R7, desc[UR22][R2.64] ;  /* 0x0000001602077981 */ /* 0x001162000c1e1900 */
[----:B------:R-:W-:Y:S05]  /*0ba0*/  BRA `(.L_x_5) ;  /* 0x0000000000047947 */ /* 0x000fea0003800000 */
.L_x_6:
[----:B------:R-:W1:Y:S02]  /*0bb0*/  LDC R7, c[0x0][0x680] ;  /* 0x0001a000ff077b82 */ /* 0x000e640000000800 */
.L_x_5:
[----:B------:R-:W-:Y:S02]  /*0bc0*/  ULDC.64 UR4, c[0x0][0x6a0] ;  /* 0x0001a80000047ab9 */ /* 0x000fe40000000a00 */
[----:B------:R-:W-:-:S04]  /*0bd0*/  ISETP.NE.U32.AND P0, PT, RZ, UR4, PT ;  /* 0x00000004ff007c0c */ /* 0x000fc8000bf05070 */
[----:B------:R-:W-:-:S13]  /*0be0*/  ISETP.NE.AND.EX P0, PT, RZ, UR5, PT, P0 ;  /* 0x00000005ff007c0c */ /* 0x000fda000bf05300 */
[----:B------:R-:W-:Y:S05]  /*0bf0*/  @!P0 BRA `(.L_x_7) ;  /* 0x00000000001c8947 */ /* 0x000fea0003800000 */
[----:B0-2---:R-:W0:Y:S02]  /*0c00*/  LDC.64 R2, c[0x0][0x6a0] ;  /* 0x0001a800ff027b82 */ /* 0x005e240000000a00 */
[----:B0-----:R-:W2:Y:S02]  /*0c10*/  LDG.E.64 R2, desc[UR22][R2.64] ;  /* 0x0000001602027981 */ /* 0x001ea4000c1e1b00 */
[----:B--2---:R-:W-:-:S04]  /*0c20*/  ISETP.NE.U32.AND P0, PT, R2, RZ, PT ;  /* 0x000000ff0200720c */ /* 0x004fc80003f05070 */
[----:B------:R-:W-:-:S13]  /*0c30*/  ISETP.NE.AND.EX P0, PT, R3, RZ, PT, P0 ;  /* 0x000000ff0300720c */ /* 0x000fda0003f05300 */
[----:B------:R-:W-:Y:S05]  /*0c40*/  @!P0 BRA `(.L_x_7) ;  /* 0x0000000000088947 */ /* 0x000fea0003800000 */
[----:B------:R0:W5:Y:S01]  /*0c50*/  LD.E R13, desc[UR22][R2.64] ;  /* 0x00000016020d7980 */ /* 0x000162000c101900 */
[----:B------:R-:W-:Y:S05]  /*0c60*/  BRA `(.L_x_8) ;  /* 0x0000000000207947 */ /* 0x000fea0003800000 */
.L_x_7:
[----:B------:R-:W-:Y:S02]  /*0c70*/  ULDC.64 UR4, c[0x0][0x690] ;  /* 0x0001a40000047ab9 */ /* 0x000fe40000000a00 */
[----:B------:R-:W-:-:S04]  /*0c80*/  ISETP.NE.U32.AND P0, PT, RZ, UR4, PT ;  /* 0x00000004ff007c0c */ /* 0x000fc8000bf05070 */
[----:B------:R-:W-:-:S13]  /*0c90*/  ISETP.NE.AND.EX P0, PT, RZ, UR5, PT, P0 ;  /* 0x00000005ff007c0c */ /* 0x000fda000bf05300 */
[----:B------:R-:W-:Y:S05]  /*0ca0*/  @!P0 BRA `(.L_x_9) ;  /* 0x00000000000c8947 */ /* 0x000fea0003800000 */
[----:B0-2---:R-:W0:Y:S02]  /*0cb0*/  LDC.64 R2, c[0x0][0x690] ;  /* 0x0001a400ff027b82 */ /* 0x005e240000000a00 */
[----:B0-----:R4:W5:Y:S01]  /*0cc0*/  LDG.E R13, desc[UR22][R2.64] ;  /* 0x00000016020d7981 */ /* 0x001962000c1e1900 */
[----:B------:R-:W-:Y:S05]  /*0cd0*/  BRA `(.L_x_8) ;  /* 0x0000000000047947 */ /* 0x000fea0003800000 */
.L_x_9:
[----:B------:R-:W3:Y:S02]  /*0ce0*/  LDC R13, c[0x0][0x684] ;  /* 0x0001a100ff0d7b82 */ /* 0x000ee40000000800 */
.L_x_8:
[----:B------:R-:W1:Y:S01]  /*0cf0*/  LDC R0, c[0x0][0x75c] ;  /* 0x0001d700ff007b82 */ /* 0x000e620000000800 */
[----:B------:R-:W0:Y:S01]  /*0d00*/  S2R R21, SR_CTAID.Y ;  /* 0x0000000000157919 */ /* 0x000e220000002600 */
[----:B------:R-:W-:Y:S01]  /*0d10*/  ULDC UR8, c[0x0][0x604] ;  /* 0x0001810000087ab9 */ /* 0x000fe20000000800 */
[----:B------:R-:W-:Y:S01]  /*0d20*/  ISETP.NE.AND P0, PT, R5, 0x2, PT ;  /* 0x000000020500780c */ /* 0x000fe20003f05270 */
[----:B------:R-:W-:Y:S01]  /*0d30*/  UIADD3 UR8, UR8, 0x1f, URZ ;  /* 0x0000001f08087890 */ /* 0x000fe2000fffe03f */
[----:B------:R-:W3:Y:S01]  /*0d40*/  S2R R14, SR_CTAID.X ;  /* 0x00000000000e7919 */ /* 0x000ee20000002500 */
[----:B------:R-:W-:Y:S01]  /*0d50*/  UMOV UR5, URZ ;  /* 0x0000003f00057c82 */ /* 0x000fe20008000000 */
[----:B------:R-:W-:Y:S01]  /*0d60*/  UMOV UR4, URZ ;  /* 0x0000003f00047c82 */ /* 0x000fe20008000000 */
[----:B------:R-:W-:Y:S01]  /*0d70*/  USHF.R.S32.HI UR9, URZ, 0x1f, UR8 ;  /* 0x0000001f3f097899 */ /* 0x000fe20008011408 */
[----:B------:R-:W-:-:S03]  /*0d80*/  ULDC.64 UR10, c[0x0][0x750] ;  /* 0x0001d400000a7ab9 */ /* 0x000fc60000000a00 */
[----:B------:R-:W-:Y:S01]  /*0d90*/  ULEA.HI UR9, UR9, UR8, URZ, 0x5 ;  /* 0x0000000809097291 */ /* 0x000fe2000f8f283f */
[----:B-1----:R-:W-:-:S13]  /*0da0*/  ISETP.NE.AND P4, PT, R0, 0x1, PT ;  /* 0x000000010000780c */ /* 0x002fda0003f85270 */
[----:B------:R-:W3:Y:S01]  /*0db0*/  @P4 LDC R15, c[0x0][0x10] ;  /* 0x00000400ff0f4b82 */ /* 0x000ee20000000800 */
[----:B0-2-4-:R-:W-:Y:S02]  /*0dc0*/  @P4 IMAD.MOV.U32 R2, RZ, RZ, R21 ;  /* 0x000000ffff024224 */ /* 0x015fe400078e0015 */
[----:B------:R-:W-:Y:S02]  /*0dd0*/  @P4 IMAD.MOV.U32 R3, RZ, RZ, RZ ;  /* 0x000000ffff034224 */ /* 0x000fe400078e00ff */
[----:B------:R-:W-:-:S03]  /*0de0*/  @P4 IMAD.MOV.U32 R5, RZ, RZ, RZ ;  /* 0x000000ffff054224 */ /* 0x000fc600078e00ff */
[----:B------:R-:W0:Y:S01]  /*0df0*/  @!P4 LDC R9, c[0x0][0xc] ;  /* 0x00000300ff09cb82 */ /* 0x000e220000000800 */
[----:B------:R-:W-:Y:S01]  /*0e00*/  ULDC UR6, c[0x0][0xc] ;  /* 0x0000030000067ab9 */ /* 0x000fe20000000800 */
[----:B------:R-:W-:Y:S02]  /*0e10*/  ULDC UR7, c[0x0][0x10] ;  /* 0x0000040000077ab9 */ /* 0x000fe40000000800 */
[----:B------:R-:W-:-:S04]  /*0e20*/  UIMAD.WIDE.U32 UR6, UR6, UR7, URZ ;  /* 0x00000007060672a5 */ /* 0x000fc8000f8e003f */
[----:B------:R-:W1:Y:S01]  /*0e30*/  LDC R8, c[0x0][0x14] ;  /* 0x00000500ff087b82 */ /* 0x000e620000000800 */
[----:B---3--:R-:W-:-:S04]  /*0e40*/  @P4 IMAD.WIDE.U32 R2, R14, R15, R2 ;  /* 0x0000000f0e024225 */ /* 0x008fc800078e0002 */
[----:B------:R-:W-:Y:S02]  /*0e50*/  IMAD.MOV.U32 R15, RZ, RZ, RZ ;  /* 0x000000ffff0f7224 */ /* 0x000fe400078e00ff */
[----:B------:R-:W-:Y:S02]  /*0e60*/  @P4 IMAD.IADD R3, R3, 0x1, R5 ;  /* 0x0000000103034824 */ /* 0x000fe400078e0205 */
[----:B0-----:R-:W-:-:S04]  /*0e70*/  @!P4 IMAD.WIDE.U32 R4, R9, R21, R14 ;  /* 0x000000150904c225 */ /* 0x001fc800078e000e */
[----:B------:R-:W-:Y:S02]  /*0e80*/  @!P4 IMAD.MOV.U32 R2, RZ, RZ, R4 ;  /* 0x000000ffff02c224 */ /* 0x000fe400078e0004 */
[----:B------:R-:W-:Y:S02]  /*0e90*/  @!P4 IMAD.MOV.U32 R3, RZ, RZ, R5 ;  /* 0x000000ffff03c224 */ /* 0x000fe400078e0005 */
[C---:B-1----:R-:W-:Y:S02]  /*0ea0*/  IMAD R17, R8.reuse, UR7, RZ ;  /* 0x0000000708117c24 */ /* 0x042fe4000f8e02ff */
[----:B------:R-:W-:Y:S01]  /*0eb0*/  IMAD.WIDE.U32 R8, R8, UR6, RZ ;  /* 0x0000000608087c25 */ /* 0x000fe2000f8e00ff */
[----:B------:R-:W-:-:S03]  /*0ec0*/  USHF.R.S32.HI UR6, URZ, 0x5, UR9 ;  /* 0x000000053f067899 */ /* 0x000fc60008011409 */
[----:B------:R-:W-:Y:S01]  /*0ed0*/  IMAD.IADD R12, R9, 0x1, R17 ;  /* 0x00000001090c7824 */ /* 0x000fe200078e0211 */
[----:B------:R-:W-:Y:S08]  /*0ee0*/  @P0 BRA `(.L_x_10) ;  /* 0x0000000000200947 */ /* 0x000ff00003800000 */
[----:B------:R-:W-:Y:S01]  /*0ef0*/  UISETP.GE.U32.AND UP0, UPT, UR6, 0x22, UPT ;  /* 0x000000220600788c */ /* 0x000fe2000bf06070 */
[----:B------:R-:W-:Y:S01]  /*0f00*/  IADD3 R2, P0, R2, R8, RZ ;  /* 0x0000000802027210 */ /* 0x000fe20007f1e0ff */
[----:B------:R-:W-:-:S04]  /*0f10*/  UIMAD.WIDE.U32 UR4, UR6, -0xf0f0f0f, URZ ;  /* 0xf0f0f0f1060478a5 */ /* 0x000fc8000f8e003f */
[----:B------:R-:W-:Y:S01]  /*0f20*/  USHF.R.U32.HI UR5, URZ, 0x5, UR5 ;  /* 0x000000053f057899 */ /* 0x000fe20008011605 */
[----:B------:R-:W-:Y:S02]  /*0f30*/  IMAD.X R3, R12, 0x1, R3, P0 ;  /* 0x000000010c037824 */ /* 0x000fe400000e0603 */
[----:B------:R-:W-:Y:S02]  /*0f40*/  UMOV UR4, URZ ;  /* 0x0000003f00047c82 */ /* 0x000fe40008000000 */
[----:B------:R-:W-:Y:S02]  /*0f50*/  @UP0 ULOP3.LUT UR4, UR5, 0x1, URZ, 0xc0, !UPT ;  /* 0x0000000105040892 */ /* 0x000fe4000f8ec03f */
[----:B------:R-:W-:-:S12]  /*0f60*/  UIMAD UR5, UR5, -0x22, UR6 ;  /* 0xffffffde050578a4 */ /* 0x000fd8000f8e0206 */
.L_x_10:
[----:B------:R-:W-:Y:S01]  /*0f70*/  ISETP.GE.U32.AND P0, PT, R2, UR10, PT ;  /* 0x0000000a02007c0c */ /* 0x000fe2000bf06070 */
[----:B------:R-:W-:Y:S01]  /*0f80*/  IMAD.MOV.U32 R0, RZ, RZ, -0x1 ;  /* 0xffffffffff007424 */ /* 0x000fe200078e00ff */
[----:B------:R-:W-:Y:S01]  /*0f90*/  PRMT R16, RZ, 0x7610, R16 ;  /* 0x00007610ff107816 */ /* 0x000fe20000000010 */
[----:B------:R-:W-:Y:S01]  /*0fa0*/  IMAD.MOV.U32 R4, RZ, RZ, -0x1 ;  /* 0xffffffffff047424 */ /* 0x000fe200078e00ff */
[----:B------:R-:W-:Y:S01]  /*0fb0*/  ISETP.GE.U32.AND.EX P0, PT, R3, UR11, PT, P0 ;  /* 0x0000000b03007c0c */ /* 0x000fe2000bf06100 */
[----:B------:R-:W-:-:S12]  /*0fc0*/  IMAD.MOV.U32 R5, RZ, RZ, -0x1 ;  /* 0xffffffffff057424 */ /* 0x000fd800078e00ff */
[----:B------:R-:W-:Y:S05]  /*0fd0*/  @P0 BRA `(.L_x_11) ;  /* 0x00000004005c0947 */ /* 0x000fea0003800000 */
[----:B------:R-:W0:Y:S01]  /*0fe0*/  LDC.64 R24, c[0x0][0x728] ;  /* 0x0001ca00ff187b82 */ /* 0x000e220000000a00 */
[----:B------:R-:W-:Y:S02]  /*0ff0*/  IMAD.MOV.U32 R4, RZ, RZ, R2 ;  /* 0x000000ffff047224 */ /* 0x000fe400078e0002 */
[----:B------:R-:W-:-:S05]  /*1000*/  IMAD.MOV.U32 R5, RZ, RZ, R3 ;  /* 0x000000ffff057224 */ /* 0x000fca00078e0003 */
[----:B------:R-:W1:Y:S08]  /*1010*/  LDC R0, c[0x0][0x730] ;  /* 0x0001cc00ff007b82 */ /* 0x000e700000000800 */
[----:B------:R-:W2:Y:S01]  /*1020*/  LDC.64 R26, c[0x0][0x720] ;  /* 0x0001c800ff1a7b82 */ /* 0x000ea20000000a00 */
[----:B0-----:R-:W-:-:S04]  /*1030*/  ISETP.NE.U32.AND P0, PT, R24, RZ, PT ;  /* 0x000000ff1800720c */ /* 0x001fc80003f05070 */
[----:B------:R-:W-:-:S13]  /*1040*/  ISETP.NE.AND.EX P0, PT, R25, RZ, PT, P0 ;  /* 0x000000ff1900720c */ /* 0x000fda0003f05300 */
[----:B-12---:R-:W-:Y:S05]  /*1050*/  @!P0 BRA `(.L_x_12) ;  /* 0x0000000000288947 */ /* 0x006fea0003800000 */
[----:B------:R-:W0:Y:S02]  /*1060*/  LDC R19, c[0x0][0x734] ;  /* 0x0001cd00ff137b82 */ /* 0x000e240000000800 */
[----:B0-----:R-:W-:-:S05]  /*1070*/  IADD3 R19, P0, R2, R19, RZ ;  /* 0x0000001302137210 */ /* 0x001fca0007f1e0ff */
[----:B------:R-:W-:-:S04]  /*1080*/  IMAD.X R23, RZ, RZ, R3, P0 ;  /* 0x000000ffff177224 */ /* 0x000fc800000e0603 */
[----:B------:R-:W-:-:S04]  /*1090*/  IMAD.WIDE.U32 R4, R23, R24, RZ ;  /* 0x0000001817047225 */ /* 0x000fc800078e00ff */
[----:B------:R-:W-:-:S04]  /*10a0*/  IMAD.WIDE.U32 R16, P0, R19, R25, R4 ;  /* 0x0000001913107225 */ /* 0x000fc80007800004 */
[----:B------:R-:W-:-:S04]  /*10b0*/  IMAD.WIDE.U32 R4, R19, R24, RZ ;  /* 0x0000001813047225 */ /* 0x000fc800078e00ff */
[----:B------:R-:W-:Y:S01]  /*10c0*/  IMAD.X R19, RZ, RZ, RZ, P0 ;  /* 0x000000ffff137224 */ /* 0x000fe200000e06ff */
[----:B------:R-:W-:Y:S01]  /*10d0*/  IADD3 RZ, P0, R5, R16, RZ ;  /* 0x0000001005ff7210 */ /* 0x000fe20007f1e0ff */
[----:B------:R-:W-:-:S04]  /*10e0*/  IMAD.MOV.U32 R18, RZ, RZ, R17 ;  /* 0x000000ffff127224 */ /* 0x000fc800078e0011 */
[----:B------:R-:W-:-:S08]  /*10f0*/  IMAD.WIDE.U32.X R4, R23, R25, R18, P0 ;  /* 0x0000001917047225 */ /* 0x000fd000000e0412 */
.L_x_12:
[-CC-:B------:R-:W-:Y:S01]  /*1100*/  SHF.R.U64 R32, R4, R0.reuse, R5.reuse ;  /* 0x0000000004207219 */ /* 0x180fe20000001205 */
[----:B------:R-:W0:Y:S01]  /*1110*/  LDC.64 R28, c[0x0][0x740] ;  /* 0x0001d000ff1c7b82 */ /* 0x000e220000000a00 */
[----:B------:R-:W-:Y:S01]  /*1120*/  SHF.R.U32.HI R4, RZ, R0, R5 ;  /* 0x00000000ff047219 */ /* 0x000fe20000011605 */
[----:B------:R-:W-:Y:S01]  /*1130*/  ULDC UR7, c[0x0][0x150] ;  /* 0x0000540000077ab9 */ /* 0x000fe20000000800 */
[----:B------:R-:W-:Y:S02]  /*1140*/  I2FP.F32.U32 R0, R14 ;  /* 0x0000000e00007245 */ /* 0x000fe40000201000 */
[----:B------:R-:W-:-:S03]  /*1150*/  IADD3 R17, P0, RZ, -R32, RZ ;  /* 0x80000020ff117210 */ /* 0x000fc60007f1e0ff */
[----:B------:R-:W1:Y:S01]  /*1160*/  LDC R18, c[0x0][0x718] ;  /* 0x0001c600ff127b82 */ /* 0x000e620000000800 */
[----:B------:R-:W-:Y:S01]  /*1170*/  FMUL R0, R0, UR7 ;  /* 0x0000000700007c20 */ /* 0x000fe20008400000 */
[----:B------:R-:W-:Y:S01]  /*1180*/  IMAD.X R19, RZ, RZ, ~R4, P0 ;  /* 0x000000ffff137224 */ /* 0x000fe200000e0e04 */
[----:B------:R-:W-:Y:S01]  /*1190*/  ULDC UR7, c[0x0][0x154] ;  /* 0x0000550000077ab9 */ /* 0x000fe20000000800 */
[----:B------:R-:W-:-:S03]  /*11a0*/  IMAD.WIDE.U32 R4, R17, R26, R2 ;  /* 0x0000001a11047225 */ /* 0x000fc600078e0002 */
[----:B------:R-:W2:Y:S01]  /*11b0*/  F2I.U32.TRUNC.NTZ R0, R0 ;  /* 0x0000000000007305 */ /* 0x000ea2000020f000 */
[----:B------:R-:W3:Y:S01]  /*11c0*/  LDC R15, c[0x0][0x144] ;  /* 0x00005100ff0f7b82 */ /* 0x000ee20000000800 */
[----:B------:R-:W-:-:S04]  /*11d0*/  IMAD R16, R19, R26, RZ ;  /* 0x0000001a13107224 */ /* 0x000fc800078e02ff */
[----:B------:R-:W-:-:S03]  /*11e0*/  IMAD R17, R17, R27, R16 ;  /* 0x0000001b11117224 */ /* 0x000fc600078e0210 */
[----:B------:R-:W4:Y:S01]  /*11f0*/  LDC R22, c[0x0][0x708] ;  /* 0x0001c200ff167b82 */ /* 0x000f220000000800 */
[----:B------:R-:W-:Y:S01]  /*1200*/  IMAD.IADD R17, R5, 0x1, R17 ;  /* 0x0000000105117824 */ /* 0x000fe200078e0211 */
[----:B0-----:R-:W-:Y:S01]  /*1210*/  ISETP.NE.U32.AND P0, PT, R28, RZ, PT ;  /* 0x000000ff1c00720c */ /* 0x001fe20003f05070 */
[----:B--2---:R-:W-:-:S03]  /*1220*/  IMAD.MOV R5, RZ, RZ, -R0 ;  /* 0x000000ffff057224 */ /* 0x004fc600078e0a00 */
[----:B------:R-:W-:Y:S02]  /*1230*/  ISETP.NE.AND.EX P0, PT, R29, RZ, PT, P0 ;  /* 0x000000ff1d00720c */ /* 0x000fe40003f05300 */
[----:B------:R-:W0:Y:S01]  /*1240*/  LDC R19, c[0x0][0x758] ;  /* 0x0001d600ff137b82 */ /* 0x000e220000000800 */
[-CC-:B-1----:R-:W-:Y:S02]  /*1250*/  SHF.R.U64 R26, R4, R18.reuse, R17.reuse ;  /* 0x00000012041a7219 */ /* 0x182fe40000001211 */
[----:B------:R-:W-:Y:S02]  /*1260*/  I2FP.F32.U32 R4, R21 ;  /* 0x0000001500047245 */ /* 0x000fe40000201000 */
[----:B------:R-:W-:Y:S01]  /*1270*/  SHF.R.U32.HI R17, RZ, R18, R17 ;  /* 0x00000012ff117219 */ /* 0x000fe20000011611 */
[----:B------:R-:W-:Y:S02]  /*1280*/  IMAD.MOV.U32 R18, RZ, RZ, 0x1 ;  /* 0x00000001ff127424 */ /* 0x000fe400078e00ff */
[----:B------:R-:W1:Y:S01]  /*1290*/  LDC R24, c[0x0][0x148] ;  /* 0x00005200ff187b82 */ /* 0x000e620000000800 */
[----:B---3--:R-:W-:-:S02]  /*12a0*/  IMAD R0, R15, R5, R14 ;  /* 0x000000050f007224 */ /* 0x008fc400078e020e */
[----:B------:R-:W-:Y:S01]  /*12b0*/  FMUL R5, R4, UR7 ;  /* 0x0000000704057c20 */ /* 0x000fe20008400000 */
[----:B------:R-:W-:-:S04]  /*12c0*/  IMAD.MOV.U32 R4, RZ, RZ, -0x1 ;  /* 0xffffffffff047424 */ /* 0x000fc800078e00ff */
[----:B------:R-:W2:Y:S01]  /*12d0*/  LDC R25, c[0x0][0x700] ;  /* 0x0001c000ff197b82 */ /* 0x000ea20000000800 */
[-CC-:B----4-:R-:W-:Y:S02]  /*12e0*/  SHF.R.U64 R34, R26, R22.reuse, R17.reuse ;  /* 0x000000161a227219 */ /* 0x190fe40000001211 */
[----:B------:R-:W-:Y:S02]  /*12f0*/  SHF.R.U32.HI R14, RZ, R22, R17 ;  /* 0x00000016ff0e7219 */ /* 0x000fe40000011611 */
[----:B------:R3:W4:Y:S03]  /*1300*/  F2I.U32.TRUNC.NTZ R22, R5 ;  /* 0x0000000500167305 */ /* 0x000726000020f000 */
[----:B------:R-:W1:Y:S01]  /*1310*/  LDC R27, c[0x0][0x748] ;  /* 0x0001d200ff1b7b82 */ /* 0x000e620000000800 */
[-C--:B0-----:R-:W-:Y:S02]  /*1320*/  SHF.R.U64 R36, R34, R19.reuse, R14 ;  /* 0x0000001322247219 */ /* 0x081fe4000000120e */
[----:B------:R-:W-:-:S02]  /*1330*/  SHF.L.U32 R4, R4, R19, RZ ;  /* 0x0000001304047219 */ /* 0x000fc400000006ff */
[-C--:B------:R-:W-:Y:S02]  /*1340*/  SHF.R.U32.HI R14, RZ, R19.reuse, R14 ;  /* 0x00000013ff0e7219 */ /* 0x080fe4000001160e */
[----:B------:R-:W-:Y:S01]  /*1350*/  SHF.L.U32 R18, R18, R19, RZ ;  /* 0x0000001312127219 */ /* 0x000fe200000006ff */
[----:B------:R-:W0:Y:S01]  /*1360*/  LDC R31, c[0x0][0x738] ;  /* 0x0001ce00ff1f7b82 */ /* 0x000e220000000800 */
[----:B------:R-:W-:Y:S01]  /*1370*/  LOP3.LUT R19, RZ, R4, RZ, 0x33, !PT ;  /* 0x00000004ff137212 */ /* 0x000fe200078e33ff */
[----:B------:R-:W-:Y:S02]  /*1380*/  IMAD.MOV.U32 R4, RZ, RZ, R36 ;  /* 0x000000ffff047224 */ /* 0x000fe400078e0024 */
[----:B---3--:R-:W-:-:S04]  /*1390*/  IMAD.MOV.U32 R5, RZ, RZ, R14 ;  /* 0x000000ffff057224 */ /* 0x008fc800078e000e */
[----:B------:R-:W3:Y:S01]  /*13a0*/  LDC R30, c[0x0][0x710] ;  /* 0x0001c400ff1e7b82 */ /* 0x000ee20000000800 */
[----:B----4-:R-:W-:Y:S05]  /*13b0*/  @!P0 BRA `(.L_x_13) ;  /* 0x0000000000288947 */ /* 0x010fea0003800000 */
[----:B------:R-:W4:Y:S02]  /*13c0*/  LDC R17, c[0x0][0x74c] ;  /* 0x0001d300ff117b82 */ /* 0x000f240000000800 */
[----:B----4-:R-:W-:-:S05]  /*13d0*/  IADD3 R17, P0, R36, R17, RZ ;  /* 0x0000001124117210 */ /* 0x010fca0007f1e0ff */
        /* <DEDUP_REMOVED lines=8> */
.L_x_13:
[----:B-1----:R-:W-:Y:S01]  /*1460*/  SHF.R.U64 R4, R4, R27, R5 ;  /* 0x0000001b04047219 */ /* 0x002fe20000001205 */
[----:B--2---:R-:W-:Y:S01]  /*1470*/  VIADD R5, R25, 0xffffffff ;  /* 0xffffffff19057836 */ /* 0x004fe20000000000 */
[----:B------:R-:W-:Y:S01]  /*1480*/  LOP3.LUT R19, R34, R19, RZ, 0xc0, !PT ;  /* 0x0000001322137212 */ /* 0x000fe200078ec0ff */
[----:B------:R-:W-:Y:S02]  /*1490*/  IMAD.MOV R22, RZ, RZ, -R22 ;  /* 0x000000ffff167224 */ /* 0x000fe400078e0a16 */
[----:B------:R-:W-:Y:S01]  /*14a0*/  IMAD.MOV R14, RZ, RZ, -R4 ;  /* 0x000000ffff0e7224 */ /* 0x000fe200078e0a04 */
[----:B------:R-:W-:Y:S01]  /*14b0*/  LOP3.LUT R5, R26, R5, RZ, 0xc0, !PT ;  /* 0x000000051a057212 */ /* 0x000fe200078ec0ff */
[----:B------:R-:W-:Y:S02]  /*14c0*/  IMAD R19, R18, R4, R19 ;  /* 0x0000000412137224 */ /* 0x000fe400078e0213 */
[----:B------:R-:W-:Y:S02]  /*14d0*/  @P4 IMAD R0, R24, R22, R21 ;  /* 0x0000001618004224 */ /* 0x000fe400078e0215 */
[----:B0-----:R-:W-:-:S02]  /*14e0*/  IMAD R4, R14, R31, R36 ;  /* 0x0000001f0e047224 */ /* 0x001fc400078e0224 */
[----:B---3--:R-:W-:Y:S02]  /*14f0*/  IMAD R0, R19, R30, R0 ;  /* 0x0000001e13007224 */ /* 0x008fe400078e0200 */
[----:B------:R-:W-:Y:S02]  /*1500*/  IMAD R5, R4, R25, R5 ;  /* 0x0000001904057224 */ /* 0x000fe400078e0205 */
[----:B------:R-:W-:-:S03]  /*1510*/  IMAD.MOV.U32 R16, RZ, RZ, 0x1 ;  /* 0x00000001ff107424 */ /* 0x000fc600078e00ff */
[----:B------:R-:W-:Y:S02]  /*1520*/  SEL R4, R5, R0, !P4 ;  /* 0x0000000005047207 */ /* 0x000fe40006000000 */
[----:B------:R-:W-:Y:S01]  /*1530*/  SEL R0, R0, R5, !P4 ;  /* 0x0000000500007207 */ /* 0x000fe20006000000 */
[----:B------:R-:W-:-:S07]  /*1540*/  IMAD.MOV.U32 R5, RZ, RZ, R32 ;  /* 0x000000ffff057224 */ /* 0x000fce00078e0020 */
.L_x_11:
[----:B------:R-:W-:Y:S05]  /*1550*/  @!P2 BRA `(.L_x_14) ;  /* 0x0000003400f4a947 */ /* 0x000fea0003800000 */
[----:B------:R-:W-:-:S13]  /*1560*/  ISETP.GT.U32.AND P0, PT, R33, 0x1, PT ;  /* 0x000000012100780c */ /* 0x000fda0003f04070 */
[----:B------:R-:W-:Y:S05]  /*1570*/  @P0 EXIT ;  /* 0x000000000000094d */ /* 0x000fea0003800000 */
.L_x_15:
[----:B------:R-:W-:-:S08]  /*1580*/  NOP ;  /* 0x0000000000007918 */ /* 0x000fd00000000000 */
[----:B------:R-:W0:Y:S02]  /*1590*/  USETMAXREG.TRY_ALLOC.CTAPOOL UP0, 0xe8 ;  /* 0x000000e8000079c8 */ /* 0x000e240008000600 */
[----:B0-----:R-:W-:-:S13]  /*15a0*/  PLOP3.LUT P0, PT, PT, PT, UP0, 0x80, 0x0 ;  /* 0x000000000000781c */ /* 0x001fda0003f0f008 */
[----:B------:R-:W-:Y:S05]  /*15b0*/  @!P0 BRA `(.L_x_15) ;  /* 0xfffffffc00f08947 */ /* 0x000fea000383ffff */
[----:B------:R-:W-:-:S13]  /*15c0*/  LOP3.LUT P0, RZ, R16, 0xff, RZ, 0xc0, !PT ;  /* 0x000000ff10ff7812 */ /* 0x000fda000780c0ff */
[----:B------:R-:W-:Y:S05]  /*15d0*/  @!P0 EXIT ;  /* 0x000000000000894d */ /* 0x000fea0003800000 */
[----:B------:R-:W-:Y:S01]  /*15e0*/  SHF.R.S32.HI R16, RZ, 0x1f, R11 ;  /* 0x0000001fff107819 */ /* 0x000fe2000001140b */
[----:B------:R-:W0:Y:S01]  /*15f0*/  S2UR UR8, SR_CgaCtaId ;  /* 0x00000000000879c3 */ /* 0x000e220000008800 */
[-C--:B------:R-:W-:Y:S01]  /*1600*/  LEA.HI R10, R11, R11.reuse, RZ, 0x1 ;  /* 0x0000000b0b0a7211 */ /* 0x080fe200078f08ff */
[----:B------:R-:W-:Y:S01]  /*1610*/  ULDC.64 UR12, c[0x0][0x6b0] ;  /* 0x0001ac00000c7ab9 */ /* 0x000fe20000000a00 */
[-C--:B------:R-:W-:Y:S01]  /*1620*/  LEA.HI R17, R16, R11.reuse, RZ, 0x2 ;  /* 0x0000000b10117211 */ /* 0x080fe200078f10ff */
[----:B------:R-:W-:Y:S01]  /*1630*/  ULDC.64 UR14, c[0x0][0x6c8] ;  /* 0x0001b200000e7ab9 */ /* 0x000fe20000000a00 */
[----:B------:R-:W-:Y:S01]  /*1640*/  LOP3.LUT R14, R10, 0x7ffffe, RZ, 0xc0, !PT ;  /* 0x007ffffe0a0e7812 */ /* 0x000fe200078ec0ff */
[----:B------:R-:W-:Y:S01]  /*1650*/  USHF.L.U64.HI UR7, UR12, 0x5, UR13 ;  /* 0x000000050c077899 */ /* 0x000fe2000801020d */
[----:B------:R-:W-:Y:S01]  /*1660*/  LOP3.LUT R20, R17, 0xfffffffc, RZ, 0xc0, !PT ;  /* 0xfffffffc11147812 */ /* 0x000fe200078ec0ff */
[----:B------:R-:W1:Y:S01]  /*1670*/  LDC R19, c[0x0][0x758] ;  /* 0x0001d600ff137b82 */ /* 0x000e620000000800 */
[----:B------:R-:W-:Y:S01]  /*1680*/  LEA.HI R18, R16, R11, RZ, 0x5 ;  /* 0x0000000b10127211 */ /* 0x000fe200078f28ff */
[C---:B------:R-:W-:Y:S01]  /*1690*/  IMAD.IADD R14, R11.reuse, 0x1, -R14 ;  /* 0x000000010b0e7824 */ /* 0x040fe200078e0a0e */
[--C-:B------:R-:W-:Y:S01]  /*16a0*/  SHF.R.S32.HI R16, RZ, 0x1f, R17.reuse ;  /* 0x0000001fff107819 */ /* 0x100fe20000011411 */
[----:B------:R-:W-:Y:S01]  /*16b0*/  IMAD.IADD R21, R11, 0x1, -R20 ;  /* 0x000000010b157824 */ /* 0x000fe200078e0a14 */
[----:B------:R-:W-:Y:S01]  /*16c0*/  SHF.R.S32.HI R11, RZ, 0x2, R17 ;  /* 0x00000002ff0b7819 */ /* 0x000fe20000011411 */
[----:B------:R-:W-:Y:S01]  /*16d0*/  USHF.L.U64.HI UR13, UR14, 0x5, UR15 ;  /* 0x000000050e0d7899 */ /* 0x000fe2000801020f */
[----:B------:R-:W-:Y:S01]  /*16e0*/  SHF.R.S32.HI R15, RZ, 0x1, R10 ;  /* 0x00000001ff0f7819 */ /* 0x000fe2000001140a */
[----:B------:R-:W2:Y:S01]  /*16f0*/  LDC R20, c[0x0][0x288] ;  /* 0x0000a200ff147b82 */ /* 0x000ea20000000800 */
[----:B------:R-:W-:Y:S01]  /*1700*/  LEA.HI R16, R16, R11, RZ, 0x3 ;  /* 0x0000000b10107211 */ /* 0x000fe200078f18ff */
[----:B------:R-:W-:Y:S01]  /*1710*/  UMOV UR15, 0x400 ;  /* 0x00000400000f7882 */ /* 0x000fe20000000000 */
[----:B------:R-:W-:Y:S01]  /*1720*/  SHF.R.S32.HI R17, RZ, 0x5, R18 ;  /* 0x00000005ff117819 */ /* 0x000fe20000011412 */
[----:B------:R-:W-:Y:S01]  /*1730*/  UIADD3 UR9, UR16, -0x1, URZ ;  /* 0xffffffff10097890 */ /* 0x000fe2000fffe03f */
[----:B------:R-:W-:Y:S01]  /*1740*/  LOP3.LUT R16, R16, 0xfffffff8, RZ, 0xc0, !PT ;  /* 0xfffffff810107812 */ /* 0x000fe200078ec0ff */
[----:B------:R-:W-:Y:S01]  /*1750*/  IMAD.MOV.U32 R22, RZ, RZ, 0x1 ;  /* 0x00000001ff167424 */ /* 0x000fe200078e00ff */
[----:B------:R-:W-:Y:S01]  /*1760*/  LEA.HI R10, R10, R15, RZ, 0x1 ;  /* 0x0000000f0a0a7211 */ /* 0x000fe200078f08ff */
[----:B------:R-:W3:Y:S01]  /*1770*/  LDC R18, c[0x0][0x700] ;  /* 0x0001c000ff127b82 */ /* 0x000ee20000000800 */
[----:B0-----:R-:W-:Y:S01]  /*1780*/  ULEA UR15, UR8, UR15, 0x18 ;  /* 0x0000000f080f7291 */ /* 0x001fe2000f8ec03f */
[----:B------:R-:W-:Y:S01]  /*1790*/  IMAD.IADD R16, R11, 0x1, -R16 ;  /* 0x000000010b107824 */ /* 0x000fe200078e0a10 */
[----:B------:R-:W-:Y:S01]  /*17a0*/  LOP3.LUT R10, R10, 0x7fffffe, RZ, 0xc0, !PT ;  /* 0x07fffffe0a0a7812 */ /* 0x000fe200078ec0ff */
[----:B------:R-:W-:Y:S01]  /*17b0*/  IMAD R11, R17, 0x2, R14 ;  /* 0x00000002110b7824 */ /* 0x000fe200078e020e */
[----:B------:R-:W-:Y:S01]  /*17c0*/  USHF.L.U32 UR8, UR9, 0x3, URZ ;  /* 0x0000000309087899 */ /* 0x000fe2000800063f */
[----:B------:R-:W-:Y:S01]  /*17d0*/  SHF.L.U64.HI R12, R8, 0x1, R12 ;  /* 0x00000001080c7819 */ /* 0x000fe2000001020c */
[----:B------:R-:W-:Y:S01]  /*17e0*/  UISETP.NE.AND UP0, UPT, UR9, URZ, UPT ;  /* 0x0000003f0900728c */ /* 0x000fe2000bf05270 */
[----:B------:R-:W-:Y:S01]  /*17f0*/  IMAD.IADD R15, R15, 0x1, -R10 ;  /* 0x000000010f0f7824 */ /* 0x000fe200078e0a0a */
[----:B------:R-:W-:Y:S01]  /*1800*/  UIADD3 UR9, UR15, 0x300, URZ ;  /* 0x000003000f097890 */ /* 0x000fe2000fffe03f */
[--C-:B------:R-:W-:Y:S01]  /*1810*/  IMAD R14, R11, 0x8, R16.reuse ;  /* 0x000000080b0e7824 */ /* 0x100fe200078e0210 */
[----:B------:R-:W-:Y:S01]  /*1820*/  UIADD3 UR10, UR15, 0x11300, URZ ;  /* 0x000113000f0a7890 */ /* 0x000fe2000fffe03f */
[C-C-:B------:R-:W-:Y:S01]  /*1830*/  IMAD R10, R17.reuse, 0x10, R16.reuse ;  /* 0x00000010110a7824 */ /* 0x140fe200078e0210 */
[----:B------:R-:W-:Y:S01]  /*1840*/  USEL UR11, URZ, 0x1, UP0 ;  /* 0x000000013f0b7887 */ /* 0x000fe20008000000 */
[----:B------:R-:W-:Y:S01]  /*1850*/  IMAD R11, R17, -0x10, -R16 ;  /* 0xfffffff0110b7824 */ /* 0x000fe200078e0a10 */
[----:B------:R-:W-:Y:S01]  /*1860*/  USHF.L.U32 UR12, UR12, 0x5, URZ ;  /* 0x000000050c0c7899 */ /* 0x000fe2000800063f */
[----:B------:R-:W-:Y:S01]  /*1870*/  IMAD.MOV.U32 R16, RZ, RZ, -0x1 ;  /* 0xffffffffff107424 */ /* 0x000fe200078e00ff */
[----:B------:R-:W-:Y:S01]  /*1880*/  USHF.L.U32 UR14, UR14, 0x5, URZ ;  /* 0x000000050e0e7899 */ /* 0x000fe2000800063f */
[----:B------:R-:W-:Y:S01]  /*1890*/  IMAD R14, R14, 0x2, R15 ;  /* 0x000000020e0e7824 */ /* 0x000fe200078e020f */
[----:B------:R-:W-:Y:S01]  /*18a0*/  USHF.R.U32.HI UR9, URZ, 0x4, UR9 ;  /* 0x000000043f097899 */ /* 0x000fe20008011609 */
[----:B------:R-:W-:Y:S01]  /*18b0*/  VIMNMX R17, RZ, UR6, PT ;  /* 0x00000006ff117c48 */ /* 0x000fe2000bfe0100 */
[----:B------:R-:W-:Y:S01]  /*18c0*/  USHF.R.U32.HI UR10, URZ, 0x4, UR10 ;  /* 0x000000043f0a7899 */ /* 0x000fe2000801160a */
[-C--:B-1----:R-:W-:Y:S01]  /*18d0*/  SHF.L.U32 R15, R16, R19.reuse, RZ ;  /* 0x00000013100f7219 */ /* 0x082fe200000006ff */
[----:B------:R-:W-:Y:S01]  /*18e0*/  ULDC UR20, c[0x0][0x284] ;  /* 0x0000a10000147ab9 */ /* 0x000fe20000000800 */
[----:B------:R-:W-:Y:S01]  /*18f0*/  SHF.L.U32 R16, R22, R19, RZ ;  /* 0x0000001316107219 */ /* 0x000fe200000006ff */
[----:B------:R-:W-:Y:S01]  /*1900*/  IMAD.SHL.U32 R22, R14, 0x20, RZ ;  /* 0x000000200e167824 */ /* 0x000fe200078e00ff */
[----:B------:R-:W-:Y:S01]  /*1910*/  LOP3.LUT R19, RZ, R15, RZ, 0x33, !PT ;  /* 0x0000000fff137212 */ /* 0x000fe200078e33ff */
[C---:B--2---:R-:W-:Y:S01]  /*1920*/  IMAD R20, R21.reuse, -0x2, R20 ;  /* 0xfffffffe15147824 */ /* 0x044fe200078e0214 */
[----:B------:R-:W-:Y:S01]  /*1930*/  UIADD3 UR25, UR15, 0x230, URZ ;  /* 0x000002300f197890 */ /* 0x000fe2000fffe03f */
[----:B------:R-:W-:Y:S01]  /*1940*/  IMAD.WIDE R14, R21, 0x2, RZ ;  /* 0x00000002150e7825 */ /* 0x000fe200078e02ff */
[----:B------:R-:W-:Y:S01]  /*1950*/  ULOP3.LUT UR8, UR8, 0x8, URZ, 0xc0, !UPT ;  /* 0x0000000808087892 */ /* 0x000fe2000f8ec03f */
[----:B------:R-:W-:Y:S01]  /*1960*/  LOP3.LUT R23, R6, 0x1, RZ, 0xfc, !PT ;  /* 0x0000000106177812 */ /* 0x000fe200078efcff */
[----:B------:R-:W-:Y:S01]  /*1970*/  UIADD3 UR27, UP1, UR12, 0x20, URZ ;  /* 0x000000200c1b7890 */ /* 0x000fe2000ff3e03f */
[----:B------:R-:W-:Y:S01]  /*1980*/  VIADD R21, R11, UR20 ;  /* 0x000000140b157c36 */ /* 0x000fe20008000000 */
[----:B------:R-:W-:Y:S01]  /*1990*/  UIADD3 UR26, UP2, UR14, 0x20, URZ ;  /* 0x000000200e1a7890 */ /* 0x000fe2000ff5e03f */
[----:B------:R-:W-:Y:S01]  /*19a0*/  IADD3 R17, -R17, UR6, RZ ;  /* 0x0000000611117c10 */ /* 0x000fe2000fffe1ff */
[----:B------:R-:W-:Y:S01]  /*19b0*/  ULOP3.LUT UR9, UR9, 0x3fff, URZ, 0xc0, !UPT ;  /* 0x00003fff09097892 */ /* 0x000fe2000f8ec03f */
[----:B---3--:R-:W-:Y:S01]  /*19c0*/  VIADD R18, R18, 0xffffffff ;  /* 0xffffffff12127836 */ /* 0x008fe20000000000 */
[----:B------:R-:W-:Y:S01]  /*19d0*/  ULOP3.LUT UR10, UR10, 0x3fff, URZ, 0xc0, !UPT ;  /* 0x00003fff0a0a7892 */ /* 0x000fe2000f8ec03f */
[----:B------:R-:W-:Y:S01]  /*19e0*/  IMAD.U32 R68, RZ, RZ, UR11 ;  /* 0x0000000bff447e24 */ /* 0x000fe2000f8e00ff */
[----:B------:R-:W-:Y:S01]  /*19f0*/  SHF.R.S32.HI R11, RZ, 0x1f, R10 ;  /* 0x0000001fff0b7819 */ /* 0x000fe2000001140a */
[----:B------:R-:W-:Y:S01]  /*1a00*/  USHF.L.U32 UR24, UR6, 0x1, URZ ;  /* 0x0000000106187899 */ /* 0x000fe2000800063f */
[----:B------:R-:W-:Y:S01]  /*1a10*/  SHF.R.S32.HI R22, RZ, 0x3, R22 ;  /* 0x00000003ff167819 */ /* 0x000fe20000011416 */
[----:B------:R-:W-:-:S02]  /*1a20*/  ULEA UR16, UR16, UR25, 0x3 ;  /* 0x0000001910107291 */ /* 0x000fc4000f8e183f */
[----:B------:R-:W-:Y:S02]  /*1a30*/  ULOP3.LUT UR28, UR8, 0x8, URZ, 0x3c, !UPT ;  /* 0x00000008081c7892 */ /* 0x000fe4000f8e3c3f */
[----:B------:R-:W-:Y:S02]  /*1a40*/  ULOP3.LUT UR17, UR8, 0x18, URZ, 0x3c, !UPT ;  /* 0x0000001808117892 */ /* 0x000fe4000f8e3c3f */
[----:B------:R-:W-:Y:S02]  /*1a50*/  UIADD3.X UR29, URZ, UR7, URZ, UP1, !UPT ;  /* 0x000000073f1d7290 */ /* 0x000fe40008ffe43f */
[----:B------:R-:W-:Y:S02]  /*1a60*/  UIADD3.X UR30, URZ, UR13, URZ, UP2, !UPT ;  /* 0x0000000d3f1e7290 */ /* 0x000fe400097fe43f */
[----:B------:R-:W-:Y:S02]  /*1a70*/  ULOP3.LUT UR18, UR9, 0x10000, URZ, 0xfc, !UPT ;  /* 0x0001000009127892 */ /* 0x000fe4000f8efc3f */
[----:B------:R-:W-:-:S12]  /*1a80*/  ULOP3.LUT UR19, UR10, 0x10000, URZ, 0xfc, !UPT ;  /* 0x000100000a137892 */ /* 0x000fd8000f8efc3f */
.L_x_94:
[----:B------:R-:W-:Y:S01]  /*1a90*/  SHF.L.U32 R25, R68, 0x1f, RZ ;  /* 0x0000001f44197819 */ /* 0x000fe200000006ff */
[----:B------:R-:W-:Y:S01]  /*1aa0*/  IMAD.MOV.U32 R24, RZ, RZ, RZ ;  /* 0x000000ffff187224 */ /* 0x000fe200078e00ff */
[----:B------:R-:W-:Y:S02]  /*1ab0*/  ISETP.GE.AND P1, PT, R17, 0x1, PT ;  /* 0x000000011100780c */ /* 0x000fe40003f26270 */
[----:B------:R-:W0:Y:S02]  /*1ac0*/  SYNCS.PHASECHK.TRANS64.TRYWAIT P0, [UR16+-0x8], R25 ;  /* 0xfffff819ff0075a7 */ /* 0x000e240008000150 */
[----:B01-3-5:R-:W-:Y:S09]  /*1ad0*/  @!P0 BRA `(.L_x_16) ;  /* 0x0000005000e88947 */ /* 0x02bff20003800000 */
.L_x_146:
[----:B0-----:R-:W-:Y:S01]  /*1ae0*/  IMAD.MOV.U32 R25, RZ, RZ, RZ ;  /* 0x000000ffff197224 */ /* 0x001fe200078e00ff */
[----:B------:R-:W-:Y:S02]  /*1af0*/  CS2R R26, SRZ ;  /* 0x00000000001a7805 */ /* 0x000fe4000001ff00 */
[----:B------:R-:W-:Y:S02]  /*1b00*/  CS2R R28, SRZ ;  /* 0x00000000001c7805 */ /* 0x000fe4000001ff00 */
[----:B------:R-:W-:Y:S02]  /*1b10*/  CS2R R30, SRZ ;  /* 0x00000000001e7805 */ /* 0x000fe4000001ff00 */
[----:B------:R-:W-:Y:S02]  /*1b20*/  CS2R R32, SRZ ;  /* 0x0000000000207805 */ /* 0x000fe4000001ff00 */
[----:B------:R-:W-:Y:S02]  /*1b30*/  CS2R R34, SRZ ;  /* 0x0000000000227805 */ /* 0x000fe4000001ff00 */
[----:B------:R-:W-:-:S02]  /*1b40*/  CS2R R36, SRZ ;  /* 0x0000000000247805 */ /* 0x000fc4000001ff00 */
        /* <DEDUP_REMOVED lines=8> */
[----:B------:R-:W-:Y:S01]  /*1bd0*/  CS2R R54, SRZ ;  /* 0x0000000000367805 */ /* 0x000fe2000001ff00 */
[----:B------:R-:W-:Y:S06]  /*1be0*/  @!P1 BRA `(.L_x_17) ;  /* 0x0000000000bc9947 */ /* 0x000fec0003800000 */
[----:B------:R-:W-:Y:S01]  /*1bf0*/  IMAD.MOV.U32 R56, RZ, RZ, R17 ;  /* 0x000000ffff387224 */ /* 0x000fe200078e0011 */
[----:B------:R-:W-:Y:S01]  /*1c00*/  UPLOP3.LUT UP0, UPT, UPT, UPT, UPT, 0x40, 0x0 ;  /* 0x000000000000789c */ /* 0x000fe20003f0e870 */
[----:B------:R-:W-:Y:S01]  /*1c10*/  IMAD.U32 R60, RZ, RZ, UR4 ;  /* 0x00000004ff3c7e24 */ /* 0x000fe2000f8e00ff */
[----:B------:R-:W-:Y:S01]  /*1c20*/  UMOV UR20, UR5 ;  /* 0x0000000500147c82 */ /* 0x000fe20008000000 */
[----:B------:R-:W-:-:S08]  /*1c30*/  UMOV UR21, UR5 ;  /* 0x0000000500157c82 */ /* 0x000fd00008000000 */
.L_x_24:
[----:B------:R-:W-:-:S13]  /*1c40*/  ISETP.NE.AND P1, PT, R23, 0x3, PT ;  /* 0x000000031700780c */ /* 0x000fda0003f25270 */
[----:B01----:R-:W-:Y:S05]  /*1c50*/  @!P1 BRA `(.L_x_18) ;  /* 0x0000000000049947 */ /* 0x003fea0003800000 */
[----:B------:R-:W-:Y:S01]  /*1c60*/  BPT.TRAP 0x1 ;  /* 0x000000040000795c */ /* 0x000fe20000300000 */
.L_x_18:
[----:B------:R-:W-:Y:S01]  /*1c70*/  ULEA UR8, UR20, UR15, 0x3 ;  /* 0x0000000f14087291 */ /* 0x000fe2000f8e183f */
[----:B------:R-:W-:-:S08]  /*1c80*/  SHF.L.U32 R58, R60, 0x1f, RZ ;  /* 0x0000001f3c3a7819 */ /* 0x000fd000000006ff */
[----:B------:R0:W1:Y:S01]  /*1c90*/  SYNCS.PHASECHK.TRANS64.TRYWAIT P0, [UR8], R58 ;  /* 0x0000003aff0075a7 */ /* 0x0000620008000148 */
[----:B------:R-:W-:Y:S05]  /*1ca0*/  @!P1 BRA `(.L_x_19) ;  /* 0x0000000000049947 */ /* 0x000fea0003800000 */
[----:B------:R-:W-:Y:S01]  /*1cb0*/  BPT.TRAP 0x1 ;  /* 0x000000040000795c */ /* 0x000fe20000300000 */
.L_x_19:
[----:B------:R-:W-:-:S04]  /*1cc0*/  IMAD.U32 R57, RZ, RZ, UR20 ;  /* 0x00000014ff397e24 */ /* 0x000fc8000f8e00ff */
[----:B------:R-:W-:Y:S01]  /*1cd0*/  IMAD R57, R57, 0x200, R22 ;  /* 0x0000020039397824 */ /* 0x000fe200078e0216 */
[----:B-1----:R-:W-:Y:S06]  /*1ce0*/  @P0 BRA `(.L_x_20) ;  /* 0x0000000000080947 */ /* 0x002fec0003800000 */
[----:B------:R-:W1:Y:S02]  /*1cf0*/  SYNCS.PHASECHK.TRANS64.TRYWAIT P0, [UR8], R58 ;  /* 0x0000003aff0075a7 */ /* 0x000e640008000148 */
[----:B-1----:R-:W-:Y:S05]  /*1d00*/  @!P0 BRA `(.L_x_21) ;  /* 0x0000005000748947 */ /* 0x002fea0003800000 */
.L_x_20:
[----:B------:R-:W2:Y:S01]  /*1d10*/  LDS R57, [R57+UR15+0x33300] ;  /* 0x0333000f39397984 */ /* 0x000ea20008000800 */
[----:B------:R-:W-:Y:S02]  /*1d20*/  ULEA UR8, UR20, UR18, 0x7 ;  /* 0x0000001214087291 */ /* 0x000fe4000f8e383f */
[----:B------:R-:W-:Y:S01]  /*1d30*/  ULEA UR10, UR20, UR19, 0x8 ;  /* 0x00000013140a7291 */ /* 0x000fe2000f8e403f */
[----:B------:R-:W-:Y:S01]  /*1d40*/  UMOV UR9, 0xc0000010 ;  /* 0xc000001000097882 */ /* 0x000fe20000000000 */
[----:B------:R-:W-:Y:S01]  /*1d50*/  UMOV UR11, 0x80000020 ;  /* 0x80000020000b7882 */ /* 0x000fe20000000000 */
[----:B--2---:R-:W-:-:S06]  /*1d60*/  WARPGROUP.ARRIVE ;  /* 0x00000000000079c5 */ /* 0x004fcc0000000000 */
[----:B------:R-:W-:Y:S03]  /*1d70*/  IGMMA.SP.64x64x64.S8.S8 R24, gdesc[UR8], R24, UP0, R57, gsb0 ;  /* 0x02003900081879f1 */ /* 0x000fe6000b841218 */
[----:B------:R-:W-:Y:S02]  /*1d80*/  WARPGROUP.DEPBAR.LE gsb0, 0x0 ;  /* 0x00008000000079c5 */ /* 0x000fe40000010000 */
[----:B------:R-:W-:Y:S05]  /*1d90*/  @!P1 BRA `(.L_x_22) ;  /* 0x0000000000049947 */ /* 0x000fea0003800000 */
[----:B------:R-:W-:Y:S01]  /*1da0*/  BPT.TRAP 0x1 ;  /* 0x000000040000795c */ /* 0x000fe20000300000 */
.L_x_22:
[----:B------:R-:W-:Y:S01]  /*1db0*/  ULEA UR8, UR21, UR15, 0x3 ;  /* 0x0000000f15087291 */ /* 0x000fe2000f8e183f */
[----:B------:R-:W-:-:S03]  /*1dc0*/  ISETP.GT.U32.AND P0, PT, R6, 0x1, PT ;  /* 0x000000010600780c */ /* 0x000fc60003f04070 */
[----:B------:R-:W-:-:S04]  /*1dd0*/  UIADD3 UR8, UR8, 0x110, URZ ;  /* 0x0000011008087890 */ /* 0x000fc8000fffe03f */
[----:B------:R-:W-:-:S09]  /*1de0*/  UPRMT UR8, URZ, 0x654, UR8 ;  /* 0x000006543f087896 */ /* 0x000fd20008000008 */
[----:B------:R-:W-:Y:S01]  /*1df0*/  SYNCS.ARRIVE.TRANS64.RED.A1T0 RZ, [UR8], RZ ;  /* 0x000000ffffff79a7 */ /* 0x000fe20008100408 */
[----:B------:R-:W-:Y:S05]  /*1e00*/  @P0 BRA `(.L_x_23) ;  /* 0x0000000000040947 */ /* 0x000fea0003800000 */
[----:B------:R-:W-:Y:S01]  /*1e10*/  BPT.TRAP 0x1 ;  /* 0x000000040000795c */ /* 0x000fe20000300000 */
.L_x_23:
[----:B------:R-:W-:Y:S01]  /*1e20*/  UIADD3 UR20, UR20, 0x1, URZ ;  /* 0x0000000114147890 */ /* 0x000fe2000fffe03f */
[C---:B------:R-:W-:Y:S01]  /*1e30*/  ISETP.GT.AND P0, PT, R56.reuse, 0x1, PT ;  /* 0x000000013800780c */ /* 0x040fe20003f04270 */
[----:B------:R-:W-:Y:S01]  /*1e40*/  UIADD3 UR21, UR21, 0x1, URZ ;  /* 0x0000000115157890 */ /* 0x000fe2000fffe03f */
[----:B------:R-:W-:Y:S01]  /*1e50*/  VIADD R56, R56, 0xffffffff ;  /* 0xffffffff38387836 */ /* 0x000fe20000000000 */
[----:B------:R-:W-:Y:S02]  /*1e60*/  UISETP.NE.AND UP0, UPT, UR20, 0x22, UPT ;  /* 0x000000221400788c */ /* 0x000fe4000bf05270 */
[----:B------:R-:W-:Y:S02]  /*1e70*/  UISETP.NE.AND UP1, UPT, UR21, 0x22, UPT ;  /* 0x000000221500788c */ /* 0x000fe4000bf25270 */
[----:B------:R-:W-:Y:S02]  /*1e80*/  USEL UR8, URZ, 0x1, UP0 ;  /* 0x000000013f087887 */ /* 0x000fe40008000000 */
[----:B------:R-:W-:-:S02]  /*1e90*/  USEL UR20, UR20, URZ, UP0 ;  /* 0x0000003f14147287 */ /* 0x000fc40008000000 */
[----:B------:R-:W-:Y:S02]  /*1ea0*/  USEL UR21, UR21, URZ, UP1 ;  /* 0x0000003f15157287 */ /* 0x000fe40008800000 */
[----:B------:R-:W-:Y:S01]  /*1eb0*/  UPLOP3.LUT UP0, UPT, UPT, UPT, UPT, 0x80, 0x0 ;  /* 0x000000000000789c */ /* 0x000fe20003f0f070 */
[----:B------:R-:W-:Y:S01]  /*1ec0*/  LOP3.LUT R60, R60, UR8, RZ, 0x3c, !PT ;  /* 0x000000083c3c7c12 */ /* 0x000fe2000f8e3cff */
[----:B------:R-:W-:Y:S09]  /*1ed0*/  @P0 BRA `(.L_x_24) ;  /* 0xfffffffc00580947 */ /* 0x000ff2000383ffff */
.L_x_17:
[----:B------:R-:W-:Y:S01]  /*1ee0*/  IMAD.U32 R57, RZ, RZ, UR28 ;  /* 0x0000001cff397e24 */ /* 0x000fe2000f8e00ff */
[----:B------:R-:W-:Y:S01]  /*1ef0*/  SHF.L.U32 R56, R68, 0x1f, RZ ;  /* 0x0000001f44387819 */ /* 0x000fe200000006ff */
[----:B------:R-:W-:Y:S01]  /*1f00*/  UIADD3 UR5, UR5, UR24, URZ ;  /* 0x0000001805057290 */ /* 0x000fe2000fffe03f */
[----:B------:R-:W-:Y:S01]  /*1f10*/  SHF.R.S32.HI R60, RZ, 0x1f, R5 ;  /* 0x0000001fff3c7819 */ /* 0x000fe20000011405 */
[----:B------:R2:W-:Y:S01]  /*1f20*/  SYNCS.ARRIVE.TRANS64.A1T0 RZ, [R57+UR25], RZ ;  /* 0x000000ff39ff79a7 */ /* 0x0005e20008100019 */
[----:B------:R-:W-:Y:S02]  /*1f30*/  WARPGROUP.DEPBAR.LE gsb0, 0x0 ;  /* 0x00008000000079c5 */ /* 0x000fe40000010000 */
[----:B------:R-:W-:Y:S02]  /*1f40*/  UISETP.GE.U32.AND UP1, UPT, UR24, 0x22, UPT ;  /* 0x000000221800788c */ /* 0x000fe4000bf26070 */
[----:B------:R-:W-:Y:S01]  /*1f50*/  UISETP.GT.U32.AND UP0, UPT, UR5, 0x21, UPT ;  /* 0x000000210500788c */ /* 0x000fe2000bf04070 */
[----:B------:R-:W3:Y:S03]  /*1f60*/  SYNCS.PHASECHK.TRANS64.TRYWAIT P0, [UR16+0x8], R56 ;  /* 0x00000838ff0075a7 */ /* 0x000ee60008000150 */
[----:B------:R-:W-:-:S04]  /*1f70*/  UISETP.LT.U32.AND UP0, UPT, UR24, 0x22, UP0 ;  /* 0x000000221800788c */ /* 0x000fc80008701070 */
[----:B------:R-:W-:Y:S02]  /*1f80*/  USEL UR10, URZ, 0x1, !UP0 ;  /* 0x000000013f0a7887 */ /* 0x000fe4000c000000 */
[----:B------:R-:W-:Y:S02]  /*1f90*/  @UP1 UIMAD.WIDE.U32 UR8, UR5, -0xf0f0f0f, URZ ;  /* 0xf0f0f0f1050818a5 */ /* 0x000fe4000f8e003f */
[----:B------:R-:W-:Y:S02]  /*1fa0*/  ULOP3.LUT UR4, UR4, UR10, URZ, 0x3c, !UPT ;  /* 0x0000000a04047292 */ /* 0x000fe4000f8e3c3f */
[----:B------:R-:W-:-:S04]  /*1fb0*/  @UP1 USHF.R.U32.HI UR8, URZ, 0x5, UR9 ;  /* 0x000000053f081899 */ /* 0x000fc80008011609 */
[----:B------:R-:W-:Y:S01]  /*1fc0*/  @UP1 ULOP3.LUT UR4, UR4, 0x1, UR8, 0x78, !UPT ;  /* 0x0000000104041892 */ /* 0x000fe2000f8e7808 */
[----:B--23--:R-:W-:Y:S11]  /*1fd0*/  @!P0 BRA `(.L_x_25) ;  /* 0x0000004c00d88947 */ /* 0x00cff60003800000 */
.L_x_147:
[----:B------:R-:W-:Y:S01]  /*1fe0*/  ULDC.64 UR8, c[0x0][0x6d0] ;  /* 0x0001b40000087ab9 */ /* 0x000fe20000000a00 */
[----:B------:R-:W-:Y:S02]  /*1ff0*/  IMAD.SHL.U32 R66, R0, 0x40, RZ ;  /* 0x0000004000427824 */ /* 0x000fe400078e00ff */
[----:B01----:R-:W-:Y:S02]  /*2000*/  IMAD R58, R60, UR8, RZ ;  /* 0x000000083c3a7c24 */ /* 0x003fe4000f8e02ff */
[C---:B--2---:R-:W-:Y:S01]  /*2010*/  IMAD.WIDE.U32 R56, R5.reuse, UR8, R10 ;  /* 0x0000000805387c25 */ /* 0x044fe2000f8e000a */
[----:B------:R-:W-:Y:S01]  /*2020*/  ULDC UR8, c[0x0][0x284] ;  /* 0x0000a10000087ab9 */ /* 0x000fe20000000800 */
[----:B------:R-:W-:Y:S02]  /*2030*/  SHF.R.S32.HI R67, RZ, 0x1f, R66 ;  /* 0x0000001fff437819 */ /* 0x000fe40000011442 */
[----:B------:R-:W-:Y:S01]  /*2040*/  IMAD.SHL.U32 R59, R4, 0x40, RZ ;  /* 0x00000040043b7824 */ /* 0x000fe200078e00ff */
[C---:B------:R-:W-:Y:S01]  /*2050*/  ISETP.GE.AND P0, PT, R66.reuse, UR8, PT ;  /* 0x0000000842007c0c */ /* 0x040fe2000bf06270 */
[----:B------:R-:W-:Y:S01]  /*2060*/  ULDC UR8, c[0x0][0x288] ;  /* 0x0000a20000087ab9 */ /* 0x000fe20000000800 */
[----:B------:R-:W-:Y:S01]  /*2070*/  IMAD R61, R5, UR9, R58 ;  /* 0x00000009053d7c24 */ /* 0x000fe2000f8e023a */
[----:B------:R-:W-:-:S02]  /*2080*/  IADD3 R56, P1, R66, R56, RZ ;  /* 0x0000003842387210 */ /* 0x000fc40007f3e0ff */
[----:B------:R-:W-:Y:S02]  /*2090*/  ISETP.GE.OR P0, PT, R59, UR8, P0 ;  /* 0x000000083b007c0c */ /* 0x000fe40008706670 */
[----:B------:R-:W-:-:S11]  /*20a0*/  IADD3.X R57, R67, R57, R61, P1, !PT ;  /* 0x0000003943397210 */ /* 0x000fd60000ffe43d */
[----:B------:R-:W-:Y:S05]  /*20b0*/  @P0 BRA `(.L_x_26) ;  /* 0x0000002400880947 */ /* 0x000fea0003800000 */
[----:B------:R-:W0:Y:S01]  /*20c0*/  LDC.64 R80, c[0x0][0x6c8] ;  /* 0x0001b200ff507b82 */ /* 0x000e220000000a00 */
[----:B-----5:R-:W-:Y:S01]  /*20d0*/  ISETP.NE.AND P1, PT, R13, RZ, PT ;  /* 0x000000ff0d00720c */ /* 0x020fe20003f25270 */
[----:B------:R-:W-:Y:S01]  /*20e0*/  IMAD.WIDE R72, R4, 0x40, R14 ;  /* 0x0000004004487825 */ /* 0x000fe200078e020e */
[----:B------:R-:W-:Y:S03]  /*20f0*/  BSSY B0, `(.L_x_26) ;  /* 0x000025e000007945 */ /* 0x000fe60003800000 */
[----:B------:R-:W-:Y:S02]  /*2100*/  IMAD.IADD R0, R20, 0x1, -R59 ;  /* 0x0000000114007824 */ /* 0x000fe400078e0a3b */
[----:B------:R-:W-:-:S03]  /*2110*/  IMAD.IADD R69, R21, 0x1, -R66 ;  /* 0x0000000115457824 */ /* 0x000fc600078e0a42 */
[----:B------:R-:W-:-:S04]  /*2120*/  ISETP.GT.AND P0, PT, R0, RZ, PT ;  /* 0x000000ff0000720c */ /* 0x000fc80003f04270 */
[----:B------:R-:W-:Y:S01]  /*2130*/  ISETP.GT.AND P2, PT, R69, RZ, P0 ;  /* 0x000000ff4500720c */ /* 0x000fe20000744270 */
[-C--:B0-----:R-:W-:Y:S02]  /*2140*/  IMAD R4, R73, R80.reuse, RZ ;  /* 0x0000005049047224 */ /* 0x081fe400078e02ff */
[----:B------:R-:W-:-:S04]  /*2150*/  IMAD.WIDE.U32 R62, R72, R80, R56 ;  /* 0x00000050483e7225 */ /* 0x000fc800078e0038 */
[----:B------:R-:W-:-:S04]  /*2160*/  IMAD R57, R72, R81, R4 ;  /* 0x0000005148397224 */ /* 0x000fc800078e0204 */
[----:B------:R-:W-:Y:S01]  /*2170*/  IMAD.IADD R79, R63, 0x1, R57 ;  /* 0x000000013f4f7824 */ /* 0x000fe200078e0239 */
[----:B------:R-:W-:Y:S06]  /*2180*/  @!P1 BRA `(.L_x_27) ;  /* 0x0000001800a49947 */ /* 0x000fec0003800000 */
[----:B------:R-:W-:Y:S01]  /*2190*/  ULDC.64 UR8, c[0x0][0x6b8] ;  /* 0x0001ae0000087ab9 */ /* 0x000fe20000000a00 */
[----:B------:R-:W-:Y:S01]  /*21a0*/  ULDC.64 UR32, c[0x0][0x6b0] ;  /* 0x0001ac0000207ab9 */ /* 0x000fe20000000a00 */
[----:B------:R-:W-:Y:S01]  /*21b0*/  IMAD.WIDE.U32 R56, R5, UR8, R10 ;  /* 0x0000000805387c25 */ /* 0x000fe2000f8e000a */
[----:B------:R-:W-:Y:S01]  /*21c0*/  ULDC.64 UR10, c[0x0][0x6a8] ;  /* 0x0001aa00000a7ab9 */ /* 0x000fe20000000a00 */
[----:B------:R-:W0:Y:S01]  /*21d0*/  LDC.64 R70, c[0x0][0x6b0] ;  /* 0x0001ac00ff467b82 */ /* 0x000e220000000a00 */
[----:B------:R-:W-:Y:S01]  /*21e0*/  ULDC.64 UR20, c[0x0][0x6c0] ;  /* 0x0001b00000147ab9 */ /* 0x000fe20000000a00 */
[----:B------:R-:W-:Y:S01]  /*21f0*/  IMAD R4, R60, UR8, RZ ;  /* 0x000000083c047c24 */ /* 0x000fe2000f8e02ff */
[----:B------:R-:W-:Y:S01]  /*2200*/  IADD3 R58, P1, R66, R56, RZ ;  /* 0x00000038423a7210 */ /* 0x000fe20007f3e0ff */
[----:B------:R-:W-:Y:S02]  /*2210*/  IMAD R61, R73, UR32, RZ ;  /* 0x00000020493d7c24 */ /* 0x000fe4000f8e02ff */
[----:B------:R-:W-:-:S02]  /*2220*/  IMAD R75, R5, UR9, R4 ;  /* 0x00000009054b7c24 */ /* 0x000fc4000f8e0204 */
[----:B------:R-:W-:-:S03]  /*2230*/  IMAD R77, R72, UR33, R61 ;  /* 0x00000021484d7c24 */ /* 0x000fc6000f8e023d */
[----:B------:R-:W-:-:S03]  /*2240*/  IADD3.X R59, R67, R57, R75, P1, !PT ;  /* 0x00000039433b7210 */ /* 0x000fc60000ffe44b */
[----:B------:R-:W-:-:S04]  /*2250*/  IMAD.WIDE.U32 R56, R72, UR32, R58 ;  /* 0x0000002048387c25 */ /* 0x000fc8000f8e003a */
[----:B------:R-:W-:Y:S01]  /*2260*/  IMAD.IADD R57, R57, 0x1, R77 ;  /* 0x0000000139397824 */ /* 0x000fe200078e024d */
[----:B------:R-:W-:-:S04]  /*2270*/  LEA R60, P1, R56, UR10, 0x2 ;  /* 0x0000000a383c7c11 */ /* 0x000fc8000f8210ff */
[----:B------:R-:W-:-:S05]  /*2280*/  LEA.HI.X R61, R56, UR11, R57, 0x2, P1 ;  /* 0x0000000b383d7c11 */ /* 0x000fca00088f1439 */
[----:B------:R-:W2:Y:S01]  /*2290*/  @P2 LDG.E.LTC128B R4, desc[UR22][R60.64] ;  /* 0x000000163c042981 */ /* 0x000ea2000c1e1920 */
[----:B------:R-:W-:Y:S01]  /*22a0*/  LEA R56, P1, R62, UR20, 0x2 ;  /* 0x000000143e387c11 */ /* 0x000fe2000f8210ff */
[----:B------:R-:W-:Y:S01]  /*22b0*/  IMAD.WIDE.U32 R64, R72, UR32, R66 ;  /* 0x0000002048407c25 */ /* 0x000fe2000f8e0042 */
[----:B------:R-:W-:Y:S02]  /*22c0*/  BSSY B1, `(.L_x_28) ;  /* 0x0000018000017945 */ /* 0x000fe40003800000 */
[----:B------:R-:W-:Y:S01]  /*22d0*/  LEA.HI.X R57, R62, UR21, R79, 0x2, P1 ;  /* 0x000000153e397c11 */ /* 0x000fe200088f144f */
[----:B0-----:R-:W-:Y:S01]  /*22e0*/  IMAD.WIDE.U32 R70, R72, UR32, R70 ;  /* 0x0000002048467c25 */ /* 0x001fe2000f8e0046 */
[----:B------:R-:W-:Y:S02]  /*22f0*/  LEA R62, P1, R80, R56, 0x2 ;  /* 0x00000038503e7211 */ /* 0x000fe400078210ff */
[----:B------:R-:W-:Y:S02]  /*2300*/  IADD3 R64, P3, R10, R64, RZ ;  /* 0x000000400a407210 */ /* 0x000fe40007f7e0ff */
[----:B------:R-:W-:-:S02]  /*2310*/  LEA.HI.X R63, R80, R57, R81, 0x2, P1 ;  /* 0x00000039503f7211 */ /* 0x000fc400008f1451 */
[----:B------:R-:W-:Y:S02]  /*2320*/  ISETP.GT.AND P1, PT, R0, 0x1, PT ;  /* 0x000000010000780c */ /* 0x000fe40003f24270 */
[----:B------:R-:W-:Y:S01]  /*2330*/  IADD3.X R65, R11, R77, R65, P3, !PT ;  /* 0x0000004d0b417210 */ /* 0x000fe20001ffe441 */
[----:B------:R-:W-:Y:S01]  /*2340*/  IMAD.IADD R77, R77, 0x1, R71 ;  /* 0x000000014d4d7824 */ /* 0x000fe200078e0247 */
[----:B------:R-:W-:Y:S01]  /*2350*/  IADD3 R66, P3, P5, R10, R70, R66 ;  /* 0x000000460a427210 */ /* 0x000fe20007d7e042 */
[----:B------:R-:W-:-:S03]  /*2360*/  IMAD.WIDE.U32 R64, R5, UR8, R64 ;  /* 0x0000000805407c25 */ /* 0x000fc6000f8e0040 */
[----:B------:R-:W-:Y:S01]  /*2370*/  IADD3.X R67, R11, R77, R67, P3, P5 ;  /* 0x0000004d0b437210 */ /* 0x000fe20001fea443 */
[----:B------:R-:W-:Y:S02]  /*2380*/  IMAD.IADD R71, R75, 0x1, R65 ;  /* 0x000000014b477824 */ /* 0x000fe400078e0241 */
[----:B--2---:R-:W-:-:S04]  /*2390*/  IMAD R73, R4, R13, RZ ;  /* 0x0000000d04497224 */ /* 0x004fc800078e02ff */
[----:B------:R-:W-:Y:S01]  /*23a0*/  IMAD R73, R24, R7, R73 ;  /* 0x0000000718497224 */ /* 0x000fe200078e0249 */
[----:B------:R-:W-:Y:S01]  /*23b0*/  IADD3 R24, P6, R58, R70, RZ ;  /* 0x000000463a187210 */ /* 0x000fe20007fde0ff */
[----:B------:R-:W-:-:S03]  /*23c0*/  IMAD.MOV.U32 R70, RZ, RZ, R4 ;  /* 0x000000ffff467224 */ /* 0x000fc600078e0004 */
[----:B------:R0:W-:Y:S01]  /*23d0*/  @P2 STG.E desc[UR22][R56.64], R73 ;  /* 0x0000004938002986 */ /* 0x0001e2000c101916 */
[----:B------:R-:W-:Y:S01]  /*23e0*/  ISETP.GT.AND P2, PT, R69, RZ, P1 ;  /* 0x000000ff4500720c */ /* 0x000fe20000f44270 */
[----:B------:R-:W-:Y:S01]  /*23f0*/  IMAD.X R59, R77, 0x1, R59, P6 ;  /* 0x000000014d3b7824 */ /* 0x000fe200030e063b */
[----:B------:R-:W-:-:S04]  /*2400*/  LEA R58, P6, R24, UR10, 0x2 ;  /* 0x0000000a183a7c11 */ /* 0x000fc8000f8c10ff */
[----:B------:R-:W-:-:S07]  /*2410*/  LEA.HI.X R59, R24, UR11, R59, 0x2, P6 ;  /* 0x0000000b183b7c11 */ /* 0x000fce000b0f143b */
[----:B0-----:R-:W-:Y:S05]  /*2420*/  @!P2 BRA `(.L_x_29) ;  /* 0x000000000004a947 */ /* 0x001fea0003800000 */
[----:B------:R0:W5:Y:S02]  /*2430*/  LDG.E.LTC128B R70, desc[UR22][R58.64] ;  /* 0x000000163a467981 */ /* 0x000164000c1e1920 */
.L_x_29:
[----:B------:R-:W-:Y:S05]  /*2440*/  BSYNC B1 ;  /* 0x0000000000017941 */ /* 0x000fea0003800000 */
.L_x_28:
[----:B-----5:R-:W-:Y:S01]  /*2450*/  IMAD R4, R70, R13, RZ ;  /* 0x0000000d46047224 */ /* 0x020fe200078e02ff */
[----:B------:R-:W-:Y:S01]  /*2460*/  ISETP.GT.AND P3, PT, R69, 0x8, P0 ;  /* 0x000000084500780c */ /* 0x000fe20000764270 */
[----:B------:R-:W-:Y:S01]  /*2470*/  BSSY B1, `(.L_x_30) ;  /* 0x0000009000017945 */ /* 0x000fe20003800000 */
[----:B------:R-:W-:Y:S01]  /*2480*/  LEA R24, P5, R64, UR10, 0x2 ;  /* 0x0000000a40187c11 */ /* 0x000fe2000f8a10ff */
[----:B------:R-:W-:Y:S01]  /*2490*/  IMAD R65, R25, R7, R4 ;  /* 0x0000000719417224 */ /* 0x000fe200078e0204 */
[----:B------:R-:W-:Y:S01]  /*24a0*/  ISETP.GT.AND P0, PT, R0, 0x8, PT ;  /* 0x000000080000780c */ /* 0x000fe20003f04270 */
[----:B------:R-:W-:Y:S01]  /*24b0*/  IMAD.WIDE.U32 R4, R5, UR8, R66 ;  /* 0x0000000805047c25 */ /* 0x000fe2000f8e0042 */
[----:B------:R-:W-:Y:S02]  /*24c0*/  LEA.HI.X R25, R64, UR11, R71, 0x2, P5 ;  /* 0x0000000b40197c11 */ /* 0x000fe4000a8f1447 */
[----:B------:R1:W-:Y:S05]  /*24d0*/  @P2 STG.E desc[UR22][R62.64], R65 ;  /* 0x000000413e002986 */ /* 0x0003ea000c101916 */
[----:B------:R-:W-:Y:S05]  /*24e0*/  @!P3 BRA `(.L_x_31) ;  /* 0x000000000004b947 */ /* 0x000fea0003800000 */
[----:B------:R2:W5:Y:S02]  /*24f0*/  LDG.E.LTC128B R70, desc[UR22][R24.64+0x20] ;  /* 0x0000201618467981 */ /* 0x000564000c1e1920 */
.L_x_31:
[----:B------:R-:W-:Y:S05]  /*2500*/  BSYNC B1 ;  /* 0x0000000000017941 */ /* 0x000fea0003800000 */
.L_x_30:
[----:B--2--5:R-:W-:Y:S01]  /*2510*/  IMAD R25, R70, R13, RZ ;  /* 0x0000000d46197224 */ /* 0x024fe200078e02ff */
[----:B------:R-:W-:Y:S01]  /*2520*/  ISETP.GT.AND P2, PT, R69, 0x8, P1 ;  /* 0x000000084500780c */ /* 0x000fe20000f44270 */
[----:B------:R-:W-:Y:S01]  /*2530*/  IMAD.IADD R5, R75, 0x1, R5 ;  /* 0x000000014b057824 */ /* 0x000fe200078e0205 */
[----:B------:R-:W-:Y:S01]  /*2540*/  LEA R24, P1, R4, UR10, 0x2 ;  /* 0x0000000a04187c11 */ /* 0x000fe2000f8210ff */
[----:B-1----:R-:W-:Y:S01]  /*2550*/  IMAD R65, R26, R7, R25 ;  /* 0x000000071a417224 */ /* 0x002fe200078e0219 */
[----:B------:R-:W-:Y:S02]  /*2560*/  BSSY B1, `(.L_x_32) ;  /* 0x0000007000017945 */ /* 0x000fe40003800000 */
[----:B------:R-:W-:Y:S01]  /*2570*/  LEA.HI.X R25, R4, UR11, R5, 0x2, P1 ;  /* 0x0000000b04197c11 */ /* 0x000fe200088f1405 */
[----:B------:R-:W-:Y:S02]  /*2580*/  @P3 IMAD.MOV.U32 R4, RZ, RZ, R56 ;  /* 0x000000ffff043224 */ /* 0x000fe400078e0038 */
[----:B------:R-:W-:-:S05]  /*2590*/  @P3 IMAD.MOV.U32 R5, RZ, RZ, R57 ;  /* 0x000000ffff053224 */ /* 0x000fca00078e0039 */
[----:B------:R1:W-:Y:S01]  /*25a0*/  @P3 STG.E desc[UR22][R4.64+0x20], R65 ;  /* 0x0000204104003986 */ /* 0x0003e2000c101916 */
[----:B------:R-:W-:Y:S05]  /*25b0*/  @!P2 BRA `(.L_x_33) ;  /* 0x000000000004a947 */ /* 0x000fea0003800000 */
[----:B------:R2:W5:Y:S02]  /*25c0*/  LDG.E.LTC128B R70, desc[UR22][R24.64+0x20] ;  /* 0x0000201618467981 */ /* 0x000564000c1e1920 */
.L_x_33:
[----:B------:R-:W-:Y:S05]  /*25d0*/  BSYNC B1 ;  /* 0x0000000000017941 */ /* 0x000fea0003800000 */
.L_x_32:
[----:B-1---5:R-:W-:Y:S01]  /*25e0*/  IMAD R4, R70, R13, RZ ;  /* 0x0000000d46047224 */ /* 0x022fe200078e02ff */
[----:B------:R-:W-:Y:S01]  /*25f0*/  ISETP.GT.AND P3, PT, R69, RZ, P0 ;  /* 0x000000ff4500720c */ /* 0x000fe20000764270 */
[----:B------:R-:W-:Y:S01]  /*2600*/  @P2 IMAD.MOV.U32 R26, RZ, RZ, R62 ;  /* 0x000000ffff1a2224 */ /* 0x000fe200078e003e */
[----:B------:R-:W-:Y:S01]  /*2610*/  BSSY B1, `(.L_x_34) ;  /* 0x000000a000017945 */ /* 0x000fe20003800000 */
[----:B--2---:R-:W-:Y:S01]  /*2620*/  IMAD R25, R27, R7, R4 ;  /* 0x000000071b197224 */ /* 0x004fe200078e0204 */
[----:B------:R-:W-:Y:S01]  /*2630*/  IADD3 R4, P6, R60, UR12, RZ ;  /* 0x0000000c3c047c10 */ /* 0x000fe2000ffde0ff */
[----:B------:R-:W-:Y:S01]  /*2640*/  @P2 IMAD.MOV.U32 R27, RZ, RZ, R63 ;  /* 0x000000ffff1b2224 */ /* 0x000fe200078e003f */
[----:B------:R-:W-:Y:S02]  /*2650*/  ISETP.GT.AND P1, PT, R0, 0x9, PT ;  /* 0x000000090000780c */ /* 0x000fe40003f24270 */
[----:B------:R-:W-:Y:S02]  /*2660*/  IADD3 R24, P5, R56, UR14, RZ ;  /* 0x0000000e38187c10 */ /* 0x000fe4000ffbe0ff */
[----:B------:R1:W-:Y:S01]  /*2670*/  @P2 STG.E desc[UR22][R26.64+0x20], R25 ;  /* 0x000020191a002986 */ /* 0x0003e2000c101916 */
[----:B------:R-:W-:-:S02]  /*2680*/  IADD3.X R5, R61, UR7, RZ, P6, !PT ;  /* 0x000000073d057c10 */ /* 0x000fc4000b7fe4ff */
[----:B------:R-:W-:Y:S08]  /*2690*/  @!P3 BRA `(.L_x_35) ;  /* 0x000000000004b947 */ /* 0x000ff00003800000 */
[----:B------:R2:W5:Y:S02]  /*26a0*/  LDG.E.LTC128B R70, desc[UR22][R4.64] ;  /* 0x0000001604467981 */ /* 0x000564000c1e1920 */
.L_x_35:
[----:B------:R-:W-:Y:S05]  /*26b0*/  BSYNC B1 ;  /* 0x0000000000017941 */ /* 0x000fea0003800000 */
.L_x_34:
[----:B-1---5:R-:W-:Y:S01]  /*26c0*/  IMAD R26, R70, R13, RZ ;  /* 0x0000000d461a7224 */ /* 0x022fe200078e02ff */
[----:B------:R-:W-:Y:S01]  /*26d0*/  IADD3.X R25, R57, UR13, RZ, P5, !PT ;  /* 0x0000000d39197c10 */ /* 0x000fe2000affe4ff */
[----:B------:R-:W-:Y:S01]  /*26e0*/  BSSY B1, `(.L_x_36) ;  /* 0x0000009000017945 */ /* 0x000fe20003800000 */
[----:B------:R-:W-:Y:S01]  /*26f0*/  ISETP.GT.AND P2, PT, R69, RZ, P1 ;  /* 0x000000ff4500720c */ /* 0x000fe20000f44270 */
[----:B------:R-:W-:Y:S01]  /*2700*/  IMAD R65, R28, R7, R26 ;  /* 0x000000071c417224 */ /* 0x000fe200078e021a */
[----:B------:R-:W-:Y:S02]  /*2710*/  IADD3 R26, P6, R58, UR12, RZ ;  /* 0x0000000c3a1a7c10 */ /* 0x000fe4000ffde0ff */
[----:B------:R-:W-:Y:S02]  /*2720*/  IADD3 R64, P5, R62, UR14, RZ ;  /* 0x0000000e3e407c10 */ /* 0x000fe4000ffbe0ff */
[----:B------:R1:W-:Y:S01]  /*2730*/  @P3 STG.E desc[UR22][R24.64], R65 ;  /* 0x0000004118003986 */ /* 0x0003e2000c101916 */
[----:B------:R-:W-:-:S06]  /*2740*/  IADD3.X R27, R59, UR7, RZ, P6, !PT ;  /* 0x000000073b1b7c10 */ /* 0x000fcc000b7fe4ff */
[----:B------:R-:W-:Y:S05]  /*2750*/  @!P2 BRA `(.L_x_37) ;  /* 0x000000000004a947 */ /* 0x000fea0003800000 */
[----:B------:R3:W5:Y:S02]  /*2760*/  LDG.E.LTC128B R70, desc[UR22][R26.64] ;  /* 0x000000161a467981 */ /* 0x000764000c1e1920 */
.L_x_37:
[----:B------:R-:W-:Y:S05]  /*2770*/  BSYNC B1 ;  /* 0x0000000000017941 */ /* 0x000fea0003800000 */
.L_x_36:
[----:B-----5:R-:W-:Y:S01]  /*2780*/  IMAD R28, R70, R13, RZ ;  /* 0x0000000d461c7224 */ /* 0x020fe200078e02ff */
[----:B-1----:R-:W-:Y:S01]  /*2790*/  IADD3.X R65, R63, UR13, RZ, P5, !PT ;  /* 0x0000000d3f417c10 */ /* 0x002fe2000affe4ff */
[----:B------:R-:W-:Y:S01]  /*27a0*/  BSSY B1, `(.L_x_38) ;  /* 0x0000009000017945 */ /* 0x000fe20003800000 */
[----:B------:R-:W-:Y:S01]  /*27b0*/  ISETP.GT.AND P0, PT, R69, 0x8, P0 ;  /* 0x000000084500780c */ /* 0x000fe20000704270 */
[----:B------:R-:W-:Y:S01]  /*27c0*/  IMAD R67, R29, R7, R28 ;  /* 0x000000071d437224 */ /* 0x000fe200078e021c */
[----:B------:R-:W-:Y:S02]  /*27d0*/  IADD3 R28, P3, R60, UR27, RZ ;  /* 0x0000001b3c1c7c10 */ /* 0x000fe4000ff7e0ff */
[----:B------:R-:W-:Y:S02]  /*27e0*/  IADD3 R66, P5, R56, UR26, RZ ;  /* 0x0000001a38427c10 */ /* 0x000fe4000ffbe0ff */
[----:B------:R1:W-:Y:S01]  /*27f0*/  @P2 STG.E desc[UR22][R64.64], R67 ;  /* 0x0000004340002986 */ /* 0x0003e2000c101916 */
[----:B------:R-:W-:-:S06]  /*2800*/  IADD3.X R29, R61, UR29, RZ, P3, !PT ;  /* 0x0000001d3d1d7c10 */ /* 0x000fcc0009ffe4ff */
[----:B------:R-:W-:Y:S05]  /*2810*/  @!P0 BRA `(.L_x_39) ;  /* 0x0000000000048947 */ /* 0x000fea0003800000 */
[----:B------:R4:W5:Y:S02]  /*2820*/  LDG.E.LTC128B R70, desc[UR22][R28.64] ;  /* 0x000000161c467981 */ /* 0x000964000c1e1920 */
.L_x_39:
[----:B------:R-:W-:Y:S05]  /*2830*/  BSYNC B1 ;  /* 0x0000000000017941 */ /* 0x000fea0003800000 */
.L_x_38:
[----:B----45:R-:W-:Y:S01]  /*2840*/  IMAD R28, R70, R13, RZ ;  /* 0x0000000d461c7224 */ /* 0x030fe200078e02ff */
[----:B-1----:R-:W-:Y:S01]  /*2850*/  IADD3.X R67, R57, UR30, RZ, P5, !PT ;  /* 0x0000001e39437c10 */ /* 0x002fe2000affe4ff */
[----:B------:R-:W-:Y:S01]  /*2860*/  BSSY B1, `(.L_x_40) ;  /* 0x0000008000017945 */ /* 0x000fe20003800000 */
[----:B------:R-:W-:Y:S01]  /*2870*/  ISETP.GT.AND P2, PT, R69, 0x8, P1 ;  /* 0x000000084500780c */ /* 0x000fe20000f44270 */
[----:B------:R-:W-:Y:S01]  /*2880*/  IMAD R57, R30, R7, R28 ;  /* 0x000000071e397224 */ /* 0x000fe200078e021c */
[----:B------:R-:W-:-:S04]  /*2890*/  IADD3 R28, P1, R58, UR27, RZ ;  /* 0x0000001b3a1c7c10 */ /* 0x000fc8000ff3e0ff */
[----:B------:R1:W-:Y:S01]  /*28a0*/  @P0 STG.E desc[UR22][R66.64], R57 ;  /* 0x0000003942000986 */ /* 0x0003e2000c101916 */
[----:B------:R-:W-:-:S06]  /*28b0*/  IADD3.X R29, R59, UR29, RZ, P1, !PT ;  /* 0x0000001d3b1d7c10 */ /* 0x000fcc0008ffe4ff */
[----:B------:R-:W-:Y:S05]  /*28c0*/  @!P2 BRA `(.L_x_41) ;  /* 0x000000000004a947 */ /* 0x000fea0003800000 */
[----:B------:R4:W5:Y:S02]  /*28d0*/  LDG.E.LTC128B R70, desc[UR22][R28.64] ;  /* 0x000000161c467981 */ /* 0x000964000c1e1920 */
.L_x_41:
[----:B------:R-:W-:Y:S05]  /*28e0*/  BSYNC B1 ;  /* 0x0000000000017941 */ /* 0x000fea0003800000 */
.L_x_40:
[----:B-----5:R-:W-:Y:S01]  /*28f0*/  IMAD R30, R70, R13, RZ ;  /* 0x0000000d461e7224 */ /* 0x020fe200078e02ff */
[----:B----4-:R-:W-:Y:S01]  /*2900*/  IADD3 R28, P5, R62, UR26, RZ ;  /* 0x0000001a3e1c7c10 */ /* 0x010fe2000ffbe0ff */
[----:B------:R-:W-:Y:S01]  /*2910*/  BSSY B1, `(.L_x_42) ;  /* 0x000000c000017945 */ /* 0x000fe20003800000 */
[----:B------:R-:W-:Y:S01]  /*2920*/  ISETP.GT.AND P1, PT, R0, 0x10, PT ;  /* 0x000000100000780c */ /* 0x000fe20003f24270 */
[----:B-1----:R-:W-:Y:S01]  /*2930*/  IMAD R57, R31, R7, R30 ;  /* 0x000000071f397224 */ /* 0x002fe200078e021e */
[----:B------:R-:W-:Y:S02]  /*2940*/  IADD3.X R29, R63, UR30, RZ, P5, !PT ;  /* 0x0000001e3f1d7c10 */ /* 0x000fe4000affe4ff */
[----:B------:R-:W-:Y:S02]  /*2950*/  ISETP.GT.AND P3, PT, R69, RZ, P1 ;  /* 0x000000ff4500720c */ /* 0x000fe40000f64270 */
[----:B------:R-:W-:Y:S01]  /*2960*/  IADD3 R30, P6, R4, UR12, RZ ;  /* 0x0000000c041e7c10 */ /* 0x000fe2000ffde0ff */
[----:B------:R1:W-:Y:S01]  /*2970*/  @P2 STG.E desc[UR22][R28.64], R57 ;  /* 0x000000391c002986 */ /* 0x0003e2000c101916 */
[----:B------:R-:W-:-:S02]  /*2980*/  ISETP.GT.AND P0, PT, R0, 0x11, PT ;  /* 0x000000110000780c */ /* 0x000fc40003f04270 */
[----:B------:R-:W-:Y:S02]  /*2990*/  IADD3 R56, P5, R24, UR14, RZ ;  /* 0x0000000e18387c10 */ /* 0x000fe4000ffbe0ff */
[----:B------:R-:W-:-:S05]  /*29a0*/  IADD3.X R31, R5, UR7, RZ, P6, !PT ;  /* 0x00000007051f7c10 */ /* 0x000fca000b7fe4ff */
[----:B------:R-:W-:Y:S06]  /*29b0*/  @!P3 BRA `(.L_x_43) ;  /* 0x000000000004b947 */ /* 0x000fec0003800000 */
[----:B------:R4:W5:Y:S02]  /*29c0*/  LDG.E.LTC128B R70, desc[UR22][R30.64] ;  /* 0x000000161e467981 */ /* 0x000964000c1e1920 */
.L_x_43:
[----:B------:R-:W-:Y:S05]  /*29d0*/  BSYNC B1 ;  /* 0x0000000000017941 */ /* 0x000fea0003800000 */
.L_x_42:
[----:B-1---5:R-:W-:Y:S01]  /*29e0*/  IMAD R28, R70, R13, RZ ;  /* 0x0000000d461c7224 */ /* 0x022fe200078e02ff */
[----:B------:R-:W-:Y:S01]  /*29f0*/  IADD3.X R57, R25, UR13, RZ, P5, !PT ;  /* 0x0000000d19397c10 */ /* 0x000fe2000affe4ff */
[----:B------:R-:W-:Y:S01]  /*2a00*/  BSSY B1, `(.L_x_44) ;  /* 0x0000009000017945 */ /* 0x000fe20003800000 */
[----:B------:R-:W-:Y:S01]  /*2a10*/  ISETP.GT.AND P2, PT, R69, RZ, P0 ;  /* 0x000000ff4500720c */ /* 0x000fe20000744270 */
[----:B0-----:R-:W-:Y:S01]  /*2a20*/  IMAD R59, R32, R7, R28 ;  /* 0x00000007203b7224 */ /* 0x001fe200078e021c */
[----:B------:R-:W-:Y:S02]  /*2a30*/  IADD3 R28, P6, R26, UR12, RZ ;  /* 0x0000000c1a1c7c10 */ /* 0x000fe4000ffde0ff */
[----:B------:R-:W-:Y:S02]  /*2a40*/  IADD3 R58, P5, R64, UR14, RZ ;  /* 0x0000000e403a7c10 */ /* 0x000fe4000ffbe0ff */
[----:B------:R0:W-:Y:S01]  /*2a50*/  @P3 STG.E desc[UR22][R56.64], R59 ;  /* 0x0000003b38003986 */ /* 0x0001e2000c101916 */
[----:B------:R-:W-:-:S06]  /*2a60*/  IADD3.X R29, R27, UR7, RZ, P6, !PT ;  /* 0x000000071b1d7c10 */ /* 0x000fcc000b7fe4ff */
[----:B------:R-:W-:Y:S05]  /*2a70*/  @!P2 BRA `(.L_x_45) ;  /* 0x000000000004a947 */ /* 0x000fea0003800000 */
[----:B------:R1:W5:Y:S02]  /*2a80*/  LDG.E.LTC128B R70, desc[UR22][R28.64] ;  /* 0x000000161c467981 */ /* 0x000364000c1e1920 */
.L_x_45:
[----:B------:R-:W-:Y:S05]  /*2a90*/  BSYNC B1 ;  /* 0x0000000000017941 */ /* 0x000fea0003800000 */
.L_x_44:
[----:B-----5:R-:W-:Y:S01]  /*2aa0*/  IMAD R32, R70, R13, RZ ;  /* 0x0000000d46207224 */ /* 0x020fe200078e02ff */
[----:B0-----:R-:W-:Y:S01]  /*2ab0*/  IADD3.X R59, R65, UR13, RZ, P5, !PT ;  /* 0x0000000d413b7c10 */ /* 0x001fe2000affe4ff */
[----:B------:R-:W-:Y:S01]  /*2ac0*/  BSSY B1, `(.L_x_46) ;  /* 0x0000009000017945 */ /* 0x000fe20003800000 */
[----:B------:R-:W-:Y:S01]  /*2ad0*/  ISETP.GT.AND P1, PT, R69, 0x8, P1 ;  /* 0x000000084500780c */ /* 0x000fe20000f24270 */
[----:B------:R-:W-:Y:S01]  /*2ae0*/  IMAD R33, R33, R7, R32 ;  /* 0x0000000721217224 */ /* 0x000fe200078e0220 */
[----:B--2---:R-:W-:Y:S02]  /*2af0*/  IADD3 R4, P3, R4, UR27, RZ ;  /* 0x0000001b04047c10 */ /* 0x004fe4000ff7e0ff */
[----:B------:R-:W-:Y:S02]  /*2b00*/  IADD3 R32, P5, R24, UR26, RZ ;  /* 0x0000001a18207c10 */ /* 0x000fe4000ffbe0ff */
[----:B------:R0:W-:Y:S01]  /*2b10*/  @P2 STG.E desc[UR22][R58.64], R33 ;  /* 0x000000213a002986 */ /* 0x0001e2000c101916 */
[----:B------:R-:W-:-:S06]  /*2b20*/  IADD3.X R5, R5, UR29, RZ, P3, !PT ;  /* 0x0000001d05057c10 */ /* 0x000fcc0009ffe4ff */
[----:B------:R-:W-:Y:S05]  /*2b30*/  @!P1 BRA `(.L_x_47) ;  /* 0x0000000000049947 */ /* 0x000fea0003800000 */
[----:B------:R2:W5:Y:S02]  /*2b40*/  LDG.E.LTC128B R70, desc[UR22][R4.64] ;  /* 0x0000001604467981 */ /* 0x000564000c1e1920 */
.L_x_47:
[----:B------:R-:W-:Y:S05]  /*2b50*/  BSYNC B1 ;  /* 0x0000000000017941 */ /* 0x000fea0003800000 */
.L_x_46:
[----:B--2--5:R-:W-:Y:S01]  /*2b60*/  IMAD R4, R70, R13, RZ ;  /* 0x0000000d46047224 */ /* 0x024fe200078e02ff */
[----:B0-----:R-:W-:Y:S01]  /*2b70*/  IADD3.X R33, R25, UR30, RZ, P5, !PT ;  /* 0x0000001e19217c10 */ /* 0x001fe2000affe4ff */
        /* <DEDUP_REMOVED lines=8> */
.L_x_49:
[----:B------:R-:W-:Y:S05]  /*2c00*/  BSYNC B1 ;  /* 0x0000000000017941 */ /* 0x000fea0003800000 */
.L_x_48:
[----:B-----5:R-:W-:Y:S01]  /*2c10*/  IMAD R24, R70, R13, RZ ;  /* 0x0000000d46187224 */ /* 0x020fe200078e02ff */
[----:B--2---:R-:W-:Y:S01]  /*2c20*/  IADD3 R4, P5, R64, UR26, RZ ;  /* 0x0000001a40047c10 */ /* 0x004fe2000ffbe0ff */
[----:B------:R-:W-:Y:S01]  /*2c30*/  BSSY B1, `(.L_x_50) ;  /* 0x000000c000017945 */ /* 0x000fe20003800000 */
[----:B------:R-:W-:Y:S01]  /*2c40*/  ISETP.GT.AND P1, PT, R0, 0x18, PT ;  /* 0x000000180000780c */ /* 0x000fe20003f24270 */
[----:B------:R-:W-:Y:S01]  /*2c50*/  IMAD R35, R35, R7, R24 ;  /* 0x0000000723237224 */ /* 0x000fe200078e0218 */
[----:B------:R-:W-:Y:S02]  /*2c60*/  IADD3.X R5, R65, UR30, RZ, P5, !PT ;  /* 0x0000001e41057c10 */ /* 0x000fe4000affe4ff */
[----:B------:R-:W-:Y:S02]  /*2c70*/  ISETP.GT.AND P3, PT, R69, RZ, P1 ;  /* 0x000000ff4500720c */ /* 0x000fe40000f64270 */
[----:B------:R-:W-:Y:S01]  /*2c80*/  IADD3 R24, P6, R30, UR12, RZ ;  /* 0x0000000c1e187c10 */ /* 0x000fe2000ffde0ff */
[----:B------:R2:W-:Y:S01]  /*2c90*/  @P2 STG.E desc[UR22][R4.64], R35 ;  /* 0x0000002304002986 */ /* 0x0005e2000c101916 */
[----:B------:R-:W-:-:S02]  /*2ca0*/  ISETP.GT.AND P0, PT, R0, 0x19, PT ;  /* 0x000000190000780c */ /* 0x000fc40003f04270 */
[----:B---3--:R-:W-:Y:S02]  /*2cb0*/  IADD3 R26, P5, R56, UR14, RZ ;  /* 0x0000000e381a7c10 */ /* 0x008fe4000ffbe0ff */
[----:B0-----:R-:W-:-:S05]  /*2cc0*/  IADD3.X R25, R31, UR7, RZ, P6, !PT ;  /* 0x000000071f197c10 */ /* 0x001fca000b7fe4ff */
[----:B------:R-:W-:Y:S06]  /*2cd0*/  @!P3 BRA `(.L_x_51) ;  /* 0x000000000004b947 */ /* 0x000fec0003800000 */
[----:B------:R0:W5:Y:S02]  /*2ce0*/  LDG.E.LTC128B R70, desc[UR22][R24.64] ;  /* 0x0000001618467981 */ /* 0x000164000c1e1920 */
.L_x_51:
[----:B------:R-:W-:Y:S05]  /*2cf0*/  BSYNC B1 ;  /* 0x0000000000017941 */ /* 0x000fea0003800000 */
.L_x_50:
[----:B--2--5:R-:W-:Y:S01]  /*2d00*/  IMAD R4, R70, R13, RZ ;  /* 0x0000000d46047224 */ /* 0x024fe200078e02ff */
        /* <DEDUP_REMOVED lines=10> */
.L_x_53:
[----:B------:R-:W-:Y:S05]  /*2db0*/  BSYNC B1 ;  /* 0x0000000000017941 */ /* 0x000fea0003800000 */
.L_x_52:
[----:B-----5:R-:W-:Y:S01]  /*2dc0*/  IMAD R34, R70, R13, RZ ;  /* 0x0000000d46227224 */ /* 0x020fe200078e02ff */
[----:B--2---:R-:W-:Y:S01]  /*2dd0*/  IADD3.X R33, R59, UR13, RZ, P5, !PT ;  /* 0x0000000d3b217c10 */ /* 0x004fe2000affe4ff */
[----:B------:R-:W-:Y:S01]  /*2de0*/  BSSY B1, `(.L_x_54) ;  /* 0x0000009000017945 */ /* 0x000fe20003800000 */
[----:B------:R-:W-:Y:S01]  /*2df0*/  ISETP.GT.AND P1, PT, R69, 0x8, P1 ;  /* 0x000000084500780c */ /* 0x000fe20000f24270 */
[----:B------:R-:W-:Y:S01]  /*2e00*/  IMAD R37, R37, R7, R34 ;  /* 0x0000000725257224 */ /* 0x000fe200078e0222 */
[----:B----4-:R-:W-:Y:S02]  /*2e10*/  IADD3 R30, P3, R30, UR27, RZ ;  /* 0x0000001b1e1e7c10 */ /* 0x010fe4000ff7e0ff */
[----:B------:R-:W-:Y:S02]  /*2e20*/  IADD3 R34, P5, R56, UR26, RZ ;  /* 0x0000001a38227c10 */ /* 0x000fe4000ffbe0ff */
[----:B------:R2:W-:Y:S01]  /*2e30*/  @P2 STG.E desc[UR22][R32.64], R37 ;  /* 0x0000002520002986 */ /* 0x0005e2000c101916 */
[----:B------:R-:W-:-:S06]  /*2e40*/  IADD3.X R31, R31, UR29, RZ, P3, !PT ;  /* 0x0000001d1f1f7c10 */ /* 0x000fcc0009ffe4ff */
[----:B------:R-:W-:Y:S05]  /*2e50*/  @!P1 BRA `(.L_x_55) ;  /* 0x0000000000049947 */ /* 0x000fea0003800000 */
[----:B------:R4:W5:Y:S02]  /*2e60*/  LDG.E.LTC128B R70, desc[UR22][R30.64] ;  /* 0x000000161e467981 */ /* 0x000964000c1e1920 */
.L_x_55:
[----:B------:R-:W-:Y:S05]  /*2e70*/  BSYNC B1 ;  /* 0x0000000000017941 */ /* 0x000fea0003800000 */
.L_x_54:
[----:B----45:R-:W-:Y:S01]  /*2e80*/  IMAD R30, R70, R13, RZ ;  /* 0x0000000d461e7224 */ /* 0x030fe200078e02ff */
[----:B------:R-:W-:Y:S01]  /*2e90*/  IADD3.X R35, R57, UR30, RZ, P5, !PT ;  /* 0x0000001e39237c10 */ /* 0x000fe2000affe4ff */
[----:B------:R-:W-:Y:S01]  /*2ea0*/  BSSY B1, `(.L_x_56) ;  /* 0x0000008000017945 */ /* 0x000fe20003800000 */
[----:B------:R-:W-:Y:S01]  /*2eb0*/  ISETP.GT.AND P2, PT, R69, 0x8, P0 ;  /* 0x000000084500780c */ /* 0x000fe20000744270 */
[----:B------:R-:W-:Y:S01]  /*2ec0*/  IMAD R31, R38, R7, R30 ;  /* 0x00000007261f7224 */ /* 0x000fe200078e021e */
[----:B-1----:R-:W-:-:S04]  /*2ed0*/  IADD3 R28, P0, R28, UR27, RZ ;  /* 0x0000001b1c1c7c10 */ /* 0x002fc8000ff1e0ff */
[----:B------:R1:W-:Y:S01]  /*2ee0*/  @P1 STG.E desc[UR22][R34.64], R31 ;  /* 0x0000001f22001986 */ /* 0x0003e2000c101916 */
[----:B------:R-:W-:-:S06]  /*2ef0*/  IADD3.X R29, R29, UR29, RZ, P0, !PT ;  /* 0x0000001d1d1d7c10 */ /* 0x000fcc00087fe4ff */
[----:B------:R-:W-:Y:S05]  /*2f00*/  @!P2 BRA `(.L_x_57) ;  /* 0x000000000004a947 */ /* 0x000fea0003800000 */
[----:B------:R4:W5:Y:S02]  /*2f10*/  LDG.E.LTC128B R70, desc[UR22][R28.64] ;  /* 0x000000161c467981 */ /* 0x000964000c1e1920 */
.L_x_57:
[----:B------:R-:W-:Y:S05]  /*2f20*/  BSYNC B1 ;  /* 0x0000000000017941 */ /* 0x000fea0003800000 */
.L_x_56:
[----:B-----5:R-:W-:Y:S01]  /*2f30*/  IMAD R30, R70, R13, RZ ;  /* 0x0000000d461e7224 */ /* 0x020fe200078e02ff */
[----:B----4-:R-:W-:Y:S01]  /*2f40*/  IADD3 R28, P5, R58, UR26, RZ ;  /* 0x0000001a3a1c7c10 */ /* 0x010fe2000ffbe0ff */
        /* <DEDUP_REMOVED lines=8> */
[----:B-1----:R-:W-:Y:S02]  /*2fd0*/  IADD3 R34, P5, R26, UR14, RZ ;  /* 0x0000000e1a227c10 */ /* 0x002fe4000ffbe0ff */
[----:B------:R-:W-:-:S05]  /*2fe0*/  IADD3.X R31, R25, UR7, RZ, P6, !PT ;  /* 0x00000007191f7c10 */ /* 0x000fca000b7fe4ff */
[----:B------:R-:W-:Y:S06]  /*2ff0*/  @!P3 BRA `(.L_x_59) ;  /* 0x000000000004b947 */ /* 0x000fec0003800000 */
[----:B------:R1:W5:Y:S02]  /*3000*/  LDG.E.LTC128B R70, desc[UR22][R30.64] ;  /* 0x000000161e467981 */ /* 0x000364000c1e1920 */
.L_x_59:
[----:B------:R-:W-:Y:S05]  /*3010*/  BSYNC B1 ;  /* 0x0000000000017941 */ /* 0x000fea0003800000 */
.L_x_58:
[----:B----45:R-:W-:Y:S01]  /*3020*/  IMAD R28, R70, R13, RZ ;  /* 0x0000000d461c7224 */ /* 0x030fe200078e02ff */
[----:B------:R-:W-:Y:S01]  /*3030*/  IADD3.X R35, R27, UR13, RZ, P5, !PT ;  /* 0x0000000d1b237c10 */ /* 0x000fe2000affe4ff */
[----:B------:R-:W-:Y:S01]  /*3040*/  BSSY B1, `(.L_x_60) ;  /* 0x0000009000017945 */ /* 0x000fe20003800000 */
[----:B------:R-:W-:Y:S01]  /*3050*/  ISETP.GT.AND P2, PT, R69, RZ, P0 ;  /* 0x000000ff4500720c */ /* 0x000fe20000744270 */
[----:B--2---:R-:W-:Y:S01]  /*3060*/  IMAD R37, R40, R7, R28 ;  /* 0x0000000728257224 */ /* 0x004fe200078e021c */
[----:B------:R-:W-:Y:S02]  /*3070*/  IADD3 R28, P6, R4, UR12, RZ ;  /* 0x0000000c041c7c10 */ /* 0x000fe4000ffde0ff */
[----:B------:R-:W-:Y:S02]  /*3080*/  IADD3 R36, P5, R32, UR14, RZ ;  /* 0x0000000e20247c10 */ /* 0x000fe4000ffbe0ff */
[----:B------:R2:W-:Y:S01]  /*3090*/  @P3 STG.E desc[UR22][R34.64], R37 ;  /* 0x0000002522003986 */ /* 0x0005e2000c101916 */
[----:B------:R-:W-:-:S06]  /*30a0*/  IADD3.X R29, R5, UR7, RZ, P6, !PT ;  /* 0x00000007051d7c10 */ /* 0x000fcc000b7fe4ff */
[----:B------:R-:W-:Y:S05]  /*30b0*/  @!P2 BRA `(.L_x_61) ;  /* 0x000000000004a947 */ /* 0x000fea0003800000 */
[----:B------:R4:W5:Y:S02]  /*30c0*/  LDG.E.LTC128B R70, desc[UR22][R28.64] ;  /* 0x000000161c467981 */ /* 0x000964000c1e1920 */
.L_x_61:
[----:B------:R-:W-:Y:S05]  /*30d0*/  BSYNC B1 ;  /* 0x0000000000017941 */ /* 0x000fea0003800000 */
.L_x_60:
[----:B-----5:R-:W-:Y:S01]  /*30e0*/  IMAD R38, R70, R13, RZ ;  /* 0x0000000d46267224 */ /* 0x020fe200078e02ff */
[----:B--2---:R-:W-:Y:S01]  /*30f0*/  IADD3.X R37, R33, UR13, RZ, P5, !PT ;  /* 0x0000000d21257c10 */ /* 0x004fe2000affe4ff */
[----:B------:R-:W-:Y:S01]  /*3100*/  BSSY B1, `(.L_x_62) ;  /* 0x0000009000017945 */ /* 0x000fe20003800000 */
[----:B------:R-:W-:Y:S01]  /*3110*/  ISETP.GT.AND P1, PT, R69, 0x8, P1 ;  /* 0x000000084500780c */ /* 0x000fe20000f24270 */
[----:B------:R-:W-:Y:S01]  /*3120*/  IMAD R41, R41, R7, R38 ;  /* 0x0000000729297224 */ /* 0x000fe200078e0226 */
[----:B0-----:R-:W-:Y:S02]  /*3130*/  IADD3 R24, P3, R24, UR27, RZ ;  /* 0x0000001b18187c10 */ /* 0x001fe4000ff7e0ff */
[----:B------:R-:W-:Y:S02]  /*3140*/  IADD3 R38, P5, R26, UR26, RZ ;  /* 0x0000001a1a267c10 */ /* 0x000fe4000ffbe0ff */
[----:B------:R0:W-:Y:S01]  /*3150*/  @P2 STG.E desc[UR22][R36.64], R41 ;  /* 0x0000002924002986 */ /* 0x0001e2000c101916 */
[----:B------:R-:W-:-:S06]  /*3160*/  IADD3.X R25, R25, UR29, RZ, P3, !PT ;  /* 0x0000001d19197c10 */ /* 0x000fcc0009ffe4ff */
[----:B------:R-:W-:Y:S05]  /*3170*/  @!P1 BRA `(.L_x_63) ;  /* 0x0000000000049947 */ /* 0x000fea0003800000 */
[----:B------:R2:W5:Y:S02]  /*3180*/  LDG.E.LTC128B R70, desc[UR22][R24.64] ;  /* 0x0000001618467981 */ /* 0x000564000c1e1920 */
.L_x_63:
[----:B------:R-:W-:Y:S05]  /*3190*/  BSYNC B1 ;  /* 0x0000000000017941 */ /* 0x000fea0003800000 */
.L_x_62:
[----:B--2--5:R-:W-:Y:S01]  /*31a0*/  IMAD R24, R70, R13, RZ ;  /* 0x0000000d46187224 */ /* 0x024fe200078e02ff */
[----:B------:R-:W-:Y:S01]  /*31b0*/  IADD3.X R39, R27, UR30, RZ, P5, !PT ;  /* 0x0000001e1b277c10 */ /* 0x000fe2000affe4ff */
[----:B------:R-:W-:Y:S01]  /*31c0*/  BSSY B1, `(.L_x_64) ;  /* 0x0000008000017945 */ /* 0x000fe20003800000 */
[----:B------:R-:W-:Y:S01]  /*31d0*/  ISETP.GT.AND P2, PT, R69, 0x8, P0 ;  /* 0x000000084500780c */ /* 0x000fe20000744270 */
[----:B------:R-:W-:Y:S01]  /*31e0*/  IMAD R25, R42, R7, R24 ;  /* 0x000000072a197224 */ /* 0x000fe200078e0218 */
[----:B---3--:R-:W-:-:S04]  /*31f0*/  IADD3 R4, P0, R4, UR27, RZ ;  /* 0x0000001b04047c10 */ /* 0x008fc8000ff1e0ff */
[----:B------:R2:W-:Y:S01]  /*3200*/  @P1 STG.E desc[UR22][R38.64], R25 ;  /* 0x0000001926001986 */ /* 0x0005e2000c101916 */
[----:B------:R-:W-:-:S06]  /*3210*/  IADD3.X R5, R5, UR29, RZ, P0, !PT ;  /* 0x0000001d05057c10 */ /* 0x000fcc00087fe4ff */
[----:B------:R-:W-:Y:S05]  /*3220*/  @!P2 BRA `(.L_x_65) ;  /* 0x000000000004a947 */ /* 0x000fea0003800000 */
[----:B------:R3:W5:Y:S02]  /*3230*/  LDG.E.LTC128B R70, desc[UR22][R4.64] ;  /* 0x0000001604467981 */ /* 0x000764000c1e1920 */
.L_x_65:
[----:B------:R-:W-:Y:S05]  /*3240*/  BSYNC B1 ;  /* 0x0000000000017941 */ /* 0x000fea0003800000 */
.L_x_64:
[----:B-----5:R-:W-:Y:S01]  /*3250*/  IMAD R24, R70, R13, RZ ;  /* 0x0000000d46187224 */ /* 0x020fe200078e02ff */
[----:B---3--:R-:W-:Y:S01]  /*3260*/  IADD3 R4, P5, R32, UR26, RZ ;  /* 0x0000001a20047c10 */ /* 0x008fe2000ffbe0ff */
        /* <DEDUP_REMOVED lines=8> */
[----:B------:R-:W-:Y:S02]  /*32f0*/  IADD3 R26, P5, R34, UR14, RZ ;  /* 0x0000000e221a7c10 */ /* 0x000fe4000ffbe0ff */
[----:B--2---:R-:W-:-:S05]  /*3300*/  IADD3.X R25, R31, UR7, RZ, P6, !PT ;  /* 0x000000071f197c10 */ /* 0x004fca000b7fe4ff */
[----:B------:R-:W-:Y:S06]  /*3310*/  @!P3 BRA `(.L_x_67) ;  /* 0x000000000004b947 */ /* 0x000fec0003800000 */
[----:B------:R2:W5:Y:S02]  /*3320*/  LDG.E.LTC128B R70, desc[UR22][R24.64] ;  /* 0x0000001618467981 */ /* 0x000564000c1e1920 */
.L_x_67:
[----:B------:R-:W-:Y:S05]  /*3330*/  BSYNC B1 ;  /* 0x0000000000017941 */ /* 0x000fea0003800000 */
.L_x_66:
[----:B---3-5:R-:W-:Y:S01]  /*3340*/  IMAD R4, R70, R13, RZ ;  /* 0x0000000d46047224 */ /* 0x028fe200078e02ff */
        /* <DEDUP_REMOVED lines=10> */
.L_x_69:
[----:B------:R-:W-:Y:S05]  /*33f0*/  BSYNC B1 ;  /* 0x0000000000017941 */ /* 0x000fea0003800000 */
.L_x_68:
[----:B-----5:R-:W-:Y:S01]  /*3400*/  IMAD R38, R70, R13, RZ ;  /* 0x0000000d46267224 */ /* 0x020fe200078e02ff */
[----:B---3--:R-:W-:Y:S01]  /*3410*/  IADD3.X R33, R37, UR13, RZ, P5, !PT ;  /* 0x0000000d25217c10 */ /* 0x008fe2000affe4ff */
[----:B------:R-:W-:Y:S01]  /*3420*/  BSSY B1, `(.L_x_70) ;  /* 0x0000009000017945 */ /* 0x000fe20003800000 */
[----:B------:R-:W-:Y:S01]  /*3430*/  ISETP.GT.AND P1, PT, R69, 0x8, P1 ;  /* 0x000000084500780c */ /* 0x000fe20000f24270 */
[----:B------:R-:W-:Y:S01]  /*3440*/  IMAD R45, R45, R7, R38 ;  /* 0x000000072d2d7224 */ /* 0x000fe200078e0226 */
[----:B-1----:R-:W-:Y:S02]  /*3450*/  IADD3 R30, P3, R30, UR27, RZ ;  /* 0x0000001b1e1e7c10 */ /* 0x002fe4000ff7e0ff */
[----:B------:R-:W-:Y:S02]  /*3460*/  IADD3 R38, P5, R34, UR26, RZ ;  /* 0x0000001a22267c10 */ /* 0x000fe4000ffbe0ff */
[----:B------:R1:W-:Y:S01]  /*3470*/  @P2 STG.E desc[UR22][R32.64], R45 ;  /* 0x0000002d20002986 */ /* 0x0003e2000c101916 */
[----:B------:R-:W-:-:S06]  /*3480*/  IADD3.X R31, R31, UR29, RZ, P3, !PT ;  /* 0x0000001d1f1f7c10 */ /* 0x000fcc0009ffe4ff */
[----:B------:R-:W-:Y:S05]  /*3490*/  @!P1 BRA `(.L_x_71) ;  /* 0x0000000000049947 */ /* 0x000fea0003800000 */
[----:B------:R3:W5:Y:S02]  /*34a0*/  LDG.E.LTC128B R70, desc[UR22][R30.64] ;  /* 0x000000161e467981 */ /* 0x000764000c1e1920 */
.L_x_71:
[----:B------:R-:W-:Y:S05]  /*34b0*/  BSYNC B1 ;  /* 0x0000000000017941 */ /* 0x000fea0003800000 */
.L_x_70:
[----:B---3-5:R-:W-:Y:S01]  /*34c0*/  IMAD R30, R70, R13, RZ ;  /* 0x0000000d461e7224 */ /* 0x028fe200078e02ff */
[----:B------:R-:W-:Y:S01]  /*34d0*/  IADD3.X R39, R35, UR30, RZ, P5, !PT ;  /* 0x0000001e23277c10 */ /* 0x000fe2000affe4ff */
[----:B------:R-:W-:Y:S01]  /*34e0*/  BSSY B1, `(.L_x_72) ;  /* 0x0000008000017945 */ /* 0x000fe20003800000 */
[----:B------:R-:W-:Y:S01]  /*34f0*/  ISETP.GT.AND P0, PT, R69, 0x8, P0 ;  /* 0x000000084500780c */ /* 0x000fe20000704270 */
[----:B------:R-:W-:Y:S01]  /*3500*/  IMAD R31, R46, R7, R30 ;  /* 0x000000072e1f7224 */ /* 0x000fe200078e021e */
[----:B----4-:R-:W-:-:S04]  /*3510*/  IADD3 R28, P2, R28, UR27, RZ ;  /* 0x0000001b1c1c7c10 */ /* 0x010fc8000ff5e0ff */
[----:B------:R3:W-:Y:S01]  /*3520*/  @P1 STG.E desc[UR22][R38.64], R31 ;  /* 0x0000001f26001986 */ /* 0x0007e2000c101916 */
[----:B------:R-:W-:-:S06]  /*3530*/  IADD3.X R29, R29, UR29, RZ, P2, !PT ;  /* 0x0000001d1d1d7c10 */ /* 0x000fcc00097fe4ff */
[----:B------:R-:W-:Y:S05]  /*3540*/  @!P0 BRA `(.L_x_73) ;  /* 0x0000000000048947 */ /* 0x000fea0003800000 */
[----:B------:R4:W5:Y:S02]  /*3550*/  LDG.E.LTC128B R70, desc[UR22][R28.64] ;  /* 0x000000161c467981 */ /* 0x000964000c1e1920 */
.L_x_73:
[----:B------:R-:W-:Y:S05]  /*3560*/  BSYNC B1 ;  /* 0x0000000000017941 */ /* 0x000fea0003800000 */
.L_x_72:
        /* <DEDUP_REMOVED lines=11> */
[----:B---3--:R-:W-:-:S05]  /*3620*/  IADD3.X R31, R25, UR7, RZ, P2, !PT ;  /* 0x00000007191f7c10 */ /* 0x008fca00097fe4ff */
[----:B------:R-:W-:Y:S06]  /*3630*/  @!P5 BRA `(.L_x_75) ;  /* 0x000000000004d947 */ /* 0x000fec0003800000 */
[----:B------:R3:W5:Y:S02]  /*3640*/  LDG.E.LTC128B R70, desc[UR22][R30.64] ;  /* 0x000000161e467981 */ /* 0x000764000c1e1920 */
.L_x_75:
[----:B------:R-:W-:Y:S05]  /*3650*/  BSYNC B1 ;  /* 0x0000000000017941 */ /* 0x000fea0003800000 */
.L_x_74:
[----:B----45:R-:W-:Y:S01]  /*3660*/  IMAD R28, R70, R13, RZ ;  /* 0x0000000d461c7224 */ /* 0x030fe200078e02ff */
[----:B------:R-:W-:Y:S01]  /*3670*/  IADD3.X R35, R27, UR13, RZ, P6, !PT ;  /* 0x0000000d1b237c10 */ /* 0x000fe2000b7fe4ff */
[----:B------:R-:W-:Y:S01]  /*3680*/  BSSY B1, `(.L_x_76) ;  /* 0x0000008000017945 */ /* 0x000fe20003800000 */
[----:B------:R-:W-:Y:S01]  /*3690*/  ISETP.GT.AND P2, PT, R69, RZ, P1 ;  /* 0x000000ff4500720c */ /* 0x000fe20000f44270 */
[----:B------:R-:W-:Y:S01]  /*36a0*/  IMAD R29, R48, R7, R28 ;  /* 0x00000007301d7224 */ /* 0x000fe200078e021c */
[----:B------:R-:W-:-:S04]  /*36b0*/  IADD3 R38, P0, R4, UR12, RZ ;  /* 0x0000000c04267c10 */ /* 0x000fc8000ff1e0ff */
[----:B------:R4:W-:Y:S01]  /*36c0*/  @P5 STG.E desc[UR22][R34.64], R29 ;  /* 0x0000001d22005986 */ /* 0x0009e2000c101916 */
[----:B------:R-:W-:-:S06]  /*36d0*/  IADD3.X R39, R5, UR7, RZ, P0, !PT ;  /* 0x0000000705277c10 */ /* 0x000fcc00087fe4ff */
[----:B------:R-:W-:Y:S05]  /*36e0*/  @!P2 BRA `(.L_x_77) ;  /* 0x000000000004a947 */ /* 0x000fea0003800000 */
[----:B------:R0:W5:Y:S02]  /*36f0*/  LDG.E.LTC128B R70, desc[UR22][R38.64] ;  /* 0x0000001626467981 */ /* 0x000164000c1e1920 */
.L_x_77:
[----:B------:R-:W-:Y:S05]  /*3700*/  BSYNC B1 ;  /* 0x0000000000017941 */ /* 0x000fea0003800000 */
.L_x_76:
[----:B0----5:R-:W-:Y:S01]  /*3710*/  IMAD R36, R70, R13, RZ ;  /* 0x0000000d46247224 */ /* 0x021fe200078e02ff */
[----:B------:R-:W-:Y:S01]  /*3720*/  IADD3 R28, P5, R32, UR14, RZ ;  /* 0x0000000e201c7c10 */ /* 0x000fe2000ffbe0ff */
[----:B------:R-:W-:Y:S01]  /*3730*/  BSSY B1, `(.L_x_78) ;  /* 0x000000b000017945 */ /* 0x000fe20003800000 */
[----:B------:R-:W-:Y:S01]  /*3740*/  ISETP.GT.AND P3, PT, R69, 0x8, P3 ;  /* 0x000000084500780c */ /* 0x000fe20001f64270 */
[----:B------:R-:W-:Y:S01]  /*3750*/  IMAD R49, R49, R7, R36 ;  /* 0x0000000731317224 */ /* 0x000fe200078e0224 */
[----:B----4-:R-:W-:Y:S02]  /*3760*/  IADD3.X R29, R33, UR13, RZ, P5, !PT ;  /* 0x0000000d211d7c10 */ /* 0x010fe4000affe4ff */
[----:B--2---:R-:W-:Y:S02]  /*3770*/  IADD3 R24, P6, R24, UR27, RZ ;  /* 0x0000001b18187c10 */ /* 0x004fe4000ffde0ff */
[----:B------:R-:W-:Y:S01]  /*3780*/  ISETP.GT.AND P0, PT, R0, 0x38, PT ;  /* 0x000000380000780c */ /* 0x000fe20003f04270 */
[----:B------:R0:W-:Y:S01]  /*3790*/  @P2 STG.E desc[UR22][R28.64], R49 ;  /* 0x000000311c002986 */ /* 0x0001e2000c101916 */
[----:B------:R-:W-:-:S02]  /*37a0*/  IADD3 R36, P5, R26, UR26, RZ ;  /* 0x0000001a1a247c10 */ /* 0x000fc4000ffbe0ff */
[----:B------:R-:W-:-:S03]  /*37b0*/  IADD3.X R25, R25, UR29, RZ, P6, !PT ;  /* 0x0000001d19197c10 */ /* 0x000fc6000b7fe4ff */
[----:B------:R-:W-:Y:S08]  /*37c0*/  @!P3 BRA `(.L_x_79) ;  /* 0x000000000004b947 */ /* 0x000ff00003800000 */
[----:B------:R2:W5:Y:S02]  /*37d0*/  LDG.E.LTC128B R70, desc[UR22][R24.64] ;  /* 0x0000001618467981 */ /* 0x000564000c1e1920 */
.L_x_79:
[----:B------:R-:W-:Y:S05]  /*37e0*/  BSYNC B1 ;  /* 0x0000000000017941 */ /* 0x000fea0003800000 */
.L_x_78:
[----:B--2--5:R-:W-:Y:S01]  /*37f0*/  IMAD R24, R70, R13, RZ ;  /* 0x0000000d46187224 */ /* 0x024fe200078e02ff */
[----:B------:R-:W-:Y:S01]  /*3800*/  IADD3.X R37, R27, UR30, RZ, P5, !PT ;  /* 0x0000001e1b257c10 */ /* 0x000fe2000affe4ff */
[----:B------:R-:W-:Y:S01]  /*3810*/  BSSY B1, `(.L_x_80) ;  /* 0x0000009000017945 */ /* 0x000fe20003800000 */
[----:B------:R-:W-:Y:S01]  /*3820*/  ISETP.GT.AND P1, PT, R69, 0x8, P1 ;  /* 0x000000084500780c */ /* 0x000fe20000f24270 */
[----:B------:R-:W-:Y:S01]  /*3830*/  IMAD R25, R50, R7, R24 ;  /* 0x0000000732197224 */ /* 0x000fe200078e0218 */
[----:B------:R-:W-:Y:S02]  /*3840*/  IADD3 R4, P5, R4, UR27, RZ ;  /* 0x0000001b04047c10 */ /* 0x000fe4000ffbe0ff */
[----:B------:R-:W-:Y:S02]  /*3850*/  ISETP.GT.AND P2, PT, R0, 0x39, PT ;  /* 0x000000390000780c */ /* 0x000fe40003f44270 */
[----:B------:R2:W-:Y:S01]  /*3860*/  @P3 STG.E desc[UR22][R36.64], R25 ;  /* 0x0000001924003986 */ /* 0x0005e2000c101916 */
[----:B------:R-:W-:-:S06]  /*3870*/  IADD3.X R5, R5, UR29, RZ, P5, !PT ;  /* 0x0000001d05057c10 */ /* 0x000fcc000affe4ff */
[----:B------:R-:W-:Y:S05]  /*3880*/  @!P1 BRA `(.L_x_81) ;  /* 0x0000000000049947 */ /* 0x000fea0003800000 */
[----:B------:R4:W5:Y:S02]  /*3890*/  LDG.E.LTC128B R70, desc[UR22][R4.64] ;  /* 0x0000001604467981 */ /* 0x000964000c1e1920 */
.L_x_81:
[----:B------:R-:W-:Y:S05]  /*38a0*/  BSYNC B1 ;  /* 0x0000000000017941 */ /* 0x000fea0003800000 */
.L_x_80:
[----:B----4-:R-:W-:Y:S01]  /*38b0*/  IADD3 R4, P6, R32, UR26, RZ ;  /* 0x0000001a20047c10 */ /* 0x010fe2000ffde0ff */
[----:B-----5:R-:W-:Y:S01]  /*38c0*/  IMAD R0, R70, R13, RZ ;  /* 0x0000000d46007224 */ /* 0x020fe200078e02ff */
[----:B------:R-:W-:Y:S01]  /*38d0*/  ISETP.GT.AND P3, PT, R69, RZ, P0 ;  /* 0x000000ff4500720c */ /* 0x000fe20000764270 */
[----:B------:R-:W-:Y:S01]  /*38e0*/  BSSY B1, `(.L_x_82) ;  /* 0x0000009000017945 */ /* 0x000fe20003800000 */
[----:B------:R-:W-:Y:S01]  /*38f0*/  IADD3.X R5, R33, UR30, RZ, P6, !PT ;  /* 0x0000001e21057c10 */ /* 0x000fe2000b7fe4ff */
[----:B------:R-:W-:Y:S01]  /*3900*/  IMAD R51, R51, R7, R0 ;  /* 0x0000000733337224 */ /* 0x000fe200078e0200 */
[----:B------:R-:W-:-:S04]  /*3910*/  IADD3 R24, P5, R34, UR14, RZ ;  /* 0x0000000e22187c10 */ /* 0x000fc8000ffbe0ff */
[----:B------:R4:W-:Y:S05]  /*3920*/  @P1 STG.E desc[UR22][R4.64], R51 ;  /* 0x0000003304001986 */ /* 0x0009ea000c101916 */
[----:B------:R-:W-:Y:S05]  /*3930*/  @!P3 BRA `(.L_x_83) ;  /* 0x00000000000cb947 */ /* 0x000fea0003800000 */
[----:B----4-:R-:W-:-:S04]  /*3940*/  IADD3 R4, P1, R30, UR12, RZ ;  /* 0x0000000c1e047c10 */ /* 0x010fc8000ff3e0ff */
[----:B------:R-:W-:-:S05]  /*3950*/  IADD3.X R5, R31, UR7, RZ, P1, !PT ;  /* 0x000000071f057c10 */ /* 0x000fca0008ffe4ff */
[----:B------:R4:W5:Y:S04]  /*3960*/  LDG.E.LTC128B R70, desc[UR22][R4.64] ;  /* 0x0000001604467981 */ /* 0x000968000c1e1920 */
.L_x_83:
[----:B------:R-:W-:Y:S05]  /*3970*/  BSYNC B1 ;  /* 0x0000000000017941 */ /* 0x000fea0003800000 */
.L_x_82:
[----:B-----5:R-:W-:Y:S01]  /*3980*/  IMAD R0, R70, R13, RZ ;  /* 0x0000000d46007224 */ /* 0x020fe200078e02ff */
[----:B--2---:R-:W-:Y:S01]  /*3990*/  IADD3.X R25, R35, UR13, RZ, P5, !PT ;  /* 0x0000000d23197c10 */ /* 0x004fe2000affe4ff */
[----:B------:R-:W-:Y:S01]  /*39a0*/  BSSY B1, `(.L_x_84) ;  /* 0x0000009000017945 */ /* 0x000fe20003800000 */
[----:B------:R-:W-:Y:S01]  /*39b0*/  ISETP.GT.AND P1, PT, R69, RZ, P2 ;  /* 0x000000ff4500720c */ /* 0x000fe20001724270 */
[----:B----4-:R-:W-:Y:S01]  /*39c0*/  IMAD R5, R52, R7, R0 ;  /* 0x0000000734057224 */ /* 0x010fe200078e0200 */
[----:B------:R-:W-:-:S04]  /*39d0*/  IADD3 R26, P5, R28, UR14, RZ ;  /* 0x0000000e1c1a7c10 */ /* 0x000fc8000ffbe0ff */
[----:B------:R2:W-:Y:S07]  /*39e0*/  @P3 STG.E desc[UR22][R24.64], R5 ;  /* 0x0000000518003986 */ /* 0x0005ee000c101916 */
[----:B------:R-:W-:Y:S05]  /*39f0*/  @!P1 BRA `(.L_x_85) ;  /* 0x00000000000c9947 */ /* 0x000fea0003800000 */
[----:B------:R-:W-:-:S04]  /*3a00*/  IADD3 R4, P3, R38, UR12, RZ ;  /* 0x0000000c26047c10 */ /* 0x000fc8000ff7e0ff */
[----:B--2---:R-:W-:-:S05]  /*3a10*/  IADD3.X R5, R39, UR7, RZ, P3, !PT ;  /* 0x0000000727057c10 */ /* 0x004fca0009ffe4ff */
[----:B------:R4:W5:Y:S04]  /*3a20*/  LDG.E.LTC128B R70, desc[UR22][R4.64] ;  /* 0x0000001604467981 */ /* 0x000968000c1e1920 */
.L_x_85:
[----:B------:R-:W-:Y:S05]  /*3a30*/  BSYNC B1 ;  /* 0x0000000000017941 */ /* 0x000fea0003800000 */
.L_x_84:
[----:B-----5:R-:W-:Y:S01]  /*3a40*/  IMAD R0, R70, R13, RZ ;  /* 0x0000000d46007224 */ /* 0x020fe200078e02ff */
[----:B------:R-:W-:Y:S01]  /*3a50*/  IADD3.X R27, R29, UR13, RZ, P5, !PT ;  /* 0x0000000d1d1b7c10 */ /* 0x000fe2000affe4ff */
[----:B------:R-:W-:Y:S01]  /*3a60*/  BSSY B1, `(.L_x_86) ;  /* 0x0000009000017945 */ /* 0x000fe20003800000 */
[----:B------:R-:W-:Y:S01]  /*3a70*/  ISETP.GT.AND P0, PT, R69, 0x8, P0 ;  /* 0x000000084500780c */ /* 0x000fe20000704270 */
[----:B------:R-:W-:Y:S01]  /*3a80*/  IMAD R53, R53, R7, R0 ;  /* 0x0000000735357224 */ /* 0x000fe200078e0200 */
[----:B----4-:R-:W-:Y:S02]  /*3a90*/  IADD3 R4, P3, R30, UR27, RZ ;  /* 0x0000001b1e047c10 */ /* 0x010fe4000ff7e0ff */
[----:B--2---:R-:W-:Y:S02]  /*3aa0*/  IADD3 R24, P5, R34, UR26, RZ ;  /* 0x0000001a22187c10 */ /* 0x004fe4000ffbe0ff */
[----:B------:R2:W-:Y:S01]  /*3ab0*/  @P1 STG.E desc[UR22][R26.64], R53 ;  /* 0x000000351a001986 */ /* 0x0005e2000c101916 */
[----:B------:R-:W-:-:S06]  /*3ac0*/  IADD3.X R5, R31, UR29, RZ, P3, !PT ;  /* 0x0000001d1f057c10 */ /* 0x000fcc0009ffe4ff */
[----:B------:R-:W-:Y:S05]  /*3ad0*/  @!P0 BRA `(.L_x_87) ;  /* 0x0000000000048947 */ /* 0x000fea0003800000 */
[----:B------:R4:W5:Y:S02]  /*3ae0*/  LDG.E.LTC128B R70, desc[UR22][R4.64] ;  /* 0x0000001604467981 */ /* 0x000964000c1e1920 */
.L_x_87:
[----:B------:R-:W-:Y:S05]  /*3af0*/  BSYNC B1 ;  /* 0x0000000000017941 */ /* 0x000fea0003800000 */
.L_x_86:
[----:B------:R-:W-:Y:S01]  /*3b00*/  ISETP.GT.AND P2, PT, R69, 0x8, P2 ;  /* 0x000000084500780c */ /* 0x000fe20001744270 */
[----:B-----5:R-:W-:Y:S01]  /*3b10*/  IMAD R0, R70, R13, RZ ;  /* 0x0000000d46007224 */ /* 0x020fe200078e02ff */
[----:B------:R-:W-:Y:S01]  /*3b20*/  IADD3.X R25, R35, UR30, RZ, P5, !PT ;  /* 0x0000001e23197c10 */ /* 0x000fe2000affe4ff */
[----:B------:R-:W-:Y:S02]  /*3b30*/  BSSY B1, `(.L_x_88) ;  /* 0x0000007000017945 */ /* 0x000fe40003800000 */
[----:B--2---:R-:W-:-:S05]  /*3b40*/  IMAD R27, R54, R7, R0 ;  /* 0x00000007361b7224 */ /* 0x004fca00078e0200 */
[----:B------:R2:W-:Y:S01]  /*3b50*/  @P0 STG.E desc[UR22][R24.64], R27 ;  /* 0x0000001b18000986 */ /* 0x0005e2000c101916 */
[----:B----4-:R-:W-:-:S04]  /*3b60*/  IADD3 R4, P0, R38, UR27, RZ ;  /* 0x0000001b26047c10 */ /* 0x010fc8000ff1e0ff */
[----:B------:R-:W-:Y:S01]  /*3b70*/  IADD3.X R5, R39, UR29, RZ, P0, !PT ;  /* 0x0000001d27057c10 */ /* 0x000fe200087fe4ff */
[----:B------:R-:W-:Y:S08]  /*3b80*/  @!P2 BRA `(.L_x_89) ;  /* 0x000000000004a947 */ /* 0x000ff00003800000 */
[----:B------:R4:W5:Y:S02]  /*3b90*/  LDG.E.LTC128B R70, desc[UR22][R4.64] ;  /* 0x0000001604467981 */ /* 0x000964000c1e1920 */
.L_x_89:
[----:B------:R-:W-:Y:S05]  /*3ba0*/  BSYNC B1 ;  /* 0x0000000000017941 */ /* 0x000fea0003800000 */
.L_x_88:
[----:B------:R-:W-:Y:S05]  /*3bb0*/  @!P2 BRA `(.L_x_90) ;  /* 0x0000000800c4a947 */ /* 0x000fea0003800000 */
[----:B----4-:R-:W-:Y:S01]  /*3bc0*/  IADD3 R4, P0, R28, UR26, RZ ;  /* 0x0000001a1c047c10 */ /* 0x010fe2000ff1e0ff */
[----:B-----5:R-:W-:-:S03]  /*3bd0*/  IMAD R70, R70, R13, RZ ;  /* 0x0000000d46467224 */ /* 0x020fc600078e02ff */
[----:B------:R-:W-:Y:S01]  /*3be0*/  IADD3.X R5, R29, UR30, RZ, P0, !PT ;  /* 0x0000001e1d057c10 */ /* 0x000fe200087fe4ff */
[----:B------:R-:W-:-:S05]  /*3bf0*/  IMAD R55, R55, R7, R70 ;  /* 0x0000000737377224 */ /* 0x000fca00078e0246 */
[----:B------:R4:W-:Y:S01]  /*3c00*/  STG.E desc[UR22][R4.64], R55 ;  /* 0x0000003704007986 */ /* 0x0009e2000c101916 */
[----:B------:R-:W-:Y:S05]  /*3c10*/  BRA `(.L_x_90) ;  /* 0x0000000800ac7947 */ /* 0x000fea0003800000 */
.L_x_27:
[----:B------:R-:W-:Y:S01]  /*3c20*/  ISETP.GT.AND P1, PT, R0, 0x1, PT ;  /* 0x000000010000780c */ /* 0x000fe20003f24270 */
[----:B------:R-:W-:Y:S01]  /*3c30*/  ULDC.64 UR8, c[0x0][0x6c0] ;  /* 0x0001b00000087ab9 */ /* 0x000fe20000000a00 */
[----:B------:R-:W-:Y:S01]  /*3c40*/  ISETP.GT.AND P0, PT, R69, 0x8, P0 ;  /* 0x000000084500780c */ /* 0x000fe20000704270 */
[-C--:B------:R-:W-:Y:S01]  /*3c50*/  IMAD R59, R24, R7.reuse, RZ ;  /* 0x00000007183b7224 */ /* 0x080fe200078e02ff */
[----:B------:R-:W-:Y:S01]  /*3c60*/  LEA R4, P5, R62, UR8, 0x2 ;  /* 0x000000083e047c11 */ /* 0x000fe2000f8a10ff */
[-C--:B------:R-:W-:Y:S01]  /*3c70*/  IMAD R61, R25, R7.reuse, RZ ;  /* 0x00000007193d7224 */ /* 0x080fe200078e02ff */
[----:B------:R-:W-:Y:S01]  /*3c80*/  ISETP.GT.AND P3, PT, R69, RZ, P1 ;  /* 0x000000ff4500720c */ /* 0x000fe20000f64270 */
[-C--:B------:R-:W-:Y:S01]  /*3c90*/  IMAD R63, R26, R7.reuse, RZ ;  /* 0x000000071a3f7224 */ /* 0x080fe200078e02ff */
[----:B------:R-:W-:Y:S01]  /*3ca0*/  LEA.HI.X R5, R62, UR9, R79, 0x2, P5 ;  /* 0x000000093e057c11 */ /* 0x000fe2000a8f144f */
[-C--:B------:R-:W-:Y:S01]  /*3cb0*/  IMAD R65, R27, R7.reuse, RZ ;  /* 0x000000071b417224 */ /* 0x080fe200078e02ff */
[C---:B------:R-:W-:Y:S01]  /*3cc0*/  LEA R56, P5, R80.reuse, R4, 0x2 ;  /* 0x0000000450387211 */ /* 0x040fe200078a10ff */
[----:B------:R-:W-:Y:S01]  /*3cd0*/  IMAD R33, R33, R7, RZ ;  /* 0x0000000721217224 */ /* 0x000fe200078e02ff */
[----:B------:R-:W-:Y:S01]  /*3ce0*/  ISETP.GT.AND P1, PT, R69, 0x8, P1 ;  /* 0x000000084500780c */ /* 0x000fe20000f24270 */
[----:B------:R0:W-:Y:S01]  /*3cf0*/  @P2 STG.E desc[UR22][R4.64], R59 ;  /* 0x0000003b04002986 */ /* 0x0001e2000c101916 */
[----:B------:R-:W-:Y:S01]  /*3d00*/  LEA.HI.X R57, R80, R5, R81, 0x2, P5 ;  /* 0x0000000550397211 */ /* 0x000fe200028f1451 */
[-C--:B------:R-:W-:Y:S01]  /*3d10*/  IMAD R35, R35, R7.reuse, RZ ;  /* 0x0000000723237224 */ /* 0x080fe200078e02ff */
[----:B------:R-:W-:Y:S01]  /*3d20*/  ISETP.GT.AND P2, PT, R0, 0x9, PT ;  /* 0x000000090000780c */ /* 0x000fe20003f44270 */
[----:B------:R-:W-:-:S02]  /*3d30*/  IMAD R37, R37, R7, RZ ;  /* 0x0000000725257224 */ /* 0x000fc400078e02ff */
[----:B------:R1:W-:Y:S01]  /*3d40*/  @P3 STG.E desc[UR22][R56.64], R61 ;  /* 0x0000003d38003986 */ /* 0x0003e2000c101916 */
[----:B------:R-:W-:Y:S01]  /*3d50*/  ISETP.GT.AND P3, PT, R0, 0x8, PT ;  /* 0x000000080000780c */ /* 0x000fe20003f64270 */
[-C--:B------:R-:W-:Y:S01]  /*3d60*/  IMAD R39, R39, R7.reuse, RZ ;  /* 0x0000000727277224 */ /* 0x080fe200078e02ff */
[C---:B------:R-:W-:Y:S01]  /*3d70*/  ISETP.GT.AND P6, PT, R69.reuse, RZ, P2 ;  /* 0x000000ff4500720c */ /* 0x040fe200017c4270 */
[----:B------:R2:W-:Y:S01]  /*3d80*/  @P0 STG.E desc[UR22][R4.64+0x20], R63 ;  /* 0x0000203f04000986 */ /* 0x0005e2000c101916 */
[----:B------:R-:W-:Y:S01]  /*3d90*/  IADD3 R24, P0, R4, UR14, RZ ;  /* 0x0000000e04187c10 */ /* 0x000fe2000ff1e0ff */
[-C--:B0-----:R-:W-:Y:S01]  /*3da0*/  IMAD R59, R28, R7.reuse, RZ ;  /* 0x000000071c3b7224 */ /* 0x081fe200078e02ff */
[----:B------:R-:W-:Y:S01]  /*3db0*/  ISETP.GT.AND P5, PT, R69, RZ, P3 ;  /* 0x000000ff4500720c */ /* 0x000fe20001fa4270 */
[----:B------:R0:W-:Y:S01]  /*3dc0*/  @P1 STG.E desc[UR22][R56.64+0x20], R65 ;  /* 0x0000204138001986 */ /* 0x0001e2000c101916 */
[----:B------:R-:W-:Y:S01]  /*3dd0*/  IADD3.X R25, R5, UR13, RZ, P0, !PT ;  /* 0x0000000d05197c10 */ /* 0x000fe200087fe4ff */
[-C--:B------:R-:W-:Y:S01]  /*3de0*/  IMAD R41, R41, R7.reuse, RZ ;  /* 0x0000000729297224 */ /* 0x080fe200078e02ff */
[----:B------:R-:W-:Y:S01]  /*3df0*/  IADD3 R26, P0, R56, UR14, RZ ;  /* 0x0000000e381a7c10 */ /* 0x000fe2000ff1e0ff */
[-C--:B-1----:R-:W-:Y:S01]  /*3e00*/  IMAD R61, R29, R7.reuse, RZ ;  /* 0x000000071d3d7224 */ /* 0x082fe200078e02ff */
[----:B------:R-:W-:Y:S01]  /*3e10*/  ISETP.GT.AND P2, PT, R69, 0x8, P2 ;  /* 0x000000084500780c */ /* 0x000fe20001744270 */
[-C--:B------:R-:W-:Y:S01]  /*3e20*/  IMAD R43, R43, R7.reuse, RZ ;  /* 0x000000072b2b7224 */ /* 0x080fe200078e02ff */
[----:B------:R-:W-:Y:S01]  /*3e30*/  IADD3.X R27, R57, UR13, RZ, P0, !PT ;  /* 0x0000000d391b7c10 */ /* 0x000fe200087fe4ff */
[-C--:B--2---:R-:W-:Y:S01]  /*3e40*/  IMAD R63, R30, R7.reuse, RZ ;  /* 0x000000071e3f7224 */ /* 0x084fe200078e02ff */
[----:B------:R-:W-:Y:S01]  /*3e50*/  ISETP.GT.AND P0, PT, R69, 0x8, P3 ;  /* 0x000000084500780c */ /* 0x000fe20001f04270 */
[-C--:B------:R-:W-:Y:S01]  /*3e60*/  IMAD R45, R45, R7.reuse, RZ ;  /* 0x000000072d2d7224 */ /* 0x080fe200078e02ff */
[----:B------:R-:W-:Y:S01]  /*3e70*/  IADD3 R4, P1, R4, UR26, RZ ;  /* 0x0000001a04047c10 */ /* 0x000fe2000ff3e0ff */
[----:B------:R1:W-:Y:S01]  /*3e80*/  @P5 STG.E desc[UR22][R24.64], R59 ;  /* 0x0000003b18005986 */ /* 0x0003e2000c101916 */
[----:B------:R-:W-:Y:S01]  /*3e90*/  ISETP.GT.AND P3, PT, R0, 0x10, PT ;  /* 0x000000100000780c */ /* 0x000fe20003f64270 */
[-C--:B0-----:R-:W-:Y:S01]  /*3ea0*/  IMAD R65, R31, R7.reuse, RZ ;  /* 0x000000071f417224 */ /* 0x081fe200078e02ff */
[----:B------:R-:W-:Y:S01]  /*3eb0*/  IADD3.X R5, R5, UR30, RZ, P1, !PT ;  /* 0x0000001e05057c10 */ /* 0x000fe20008ffe4ff */
[----:B------:R0:W-:Y:S01]  /*3ec0*/  @P6 STG.E desc[UR22][R26.64], R61 ;  /* 0x0000003d1a006986 */ /* 0x0001e2000c101916 */
[----:B------:R-:W-:Y:S01]  /*3ed0*/  ISETP.GT.AND P5, PT, R69, RZ, P3 ;  /* 0x000000ff4500720c */ /* 0x000fe20001fa4270 */
[-C--:B------:R-:W-:Y:S01]  /*3ee0*/  IMAD R47, R47, R7.reuse, RZ ;  /* 0x000000072f2f7224 */ /* 0x080fe200078e02ff */
[----:B------:R-:W-:Y:S01]  /*3ef0*/  IADD3 R28, P6, R56, UR26, RZ ;  /* 0x0000001a381c7c10 */ /* 0x000fe2000ffde0ff */
[-C--:B------:R-:W-:Y:S01]  /*3f00*/  IMAD R49, R49, R7.reuse, RZ ;  /* 0x0000000731317224 */ /* 0x080fe200078e02ff */
[----:B------:R-:W-:Y:S01]  /*3f10*/  ISETP.GT.AND P1, PT, R0, 0x11, PT ;  /* 0x000000110000780c */ /* 0x000fe20003f24270 */
[----:B------:R2:W-:Y:S01]  /*3f20*/  @P0 STG.E desc[UR22][R4.64], R63 ;  /* 0x0000003f04000986 */ /* 0x0005e2000c101916 */
[----:B------:R-:W-:Y:S01]  /*3f30*/  IADD3 R30, P0, R24, UR14, RZ ;  /* 0x0000000e181e7c10 */ /* 0x000fe2000ff1e0ff */
[-C--:B-1----:R-:W-:Y:S01]  /*3f40*/  IMAD R59, R32, R7.reuse, RZ ;  /* 0x00000007203b7224 */ /* 0x082fe200078e02ff */
[----:B------:R-:W-:Y:S01]  /*3f50*/  IADD3.X R29, R57, UR30, RZ, P6, !PT ;  /* 0x0000001e391d7c10 */ /* 0x000fe2000b7fe4ff */
[-C--:B------:R-:W-:Y:S01]  /*3f60*/  IMAD R51, R51, R7.reuse, RZ ;  /* 0x0000000733337224 */ /* 0x080fe200078e02ff */
[----:B------:R-:W-:Y:S01]  /*3f70*/  IADD3.X R31, R25, UR13, RZ, P0, !PT ;  /* 0x0000000d191f7c10 */ /* 0x000fe200087fe4ff */
[-C--:B0-----:R-:W-:Y:S01]  /*3f80*/  IMAD R61, R34, R7.reuse, RZ ;  /* 0x00000007223d7224 */ /* 0x081fe200078e02ff */
[----:B------:R-:W-:Y:S01]  /*3f90*/  IADD3 R56, P0, R26, UR14, RZ ;  /* 0x0000000e1a387c10 */ /* 0x000fe2000ff1e0ff */
[----:B------:R-:W-:Y:S01]  /*3fa0*/  @P2 STG.E desc[UR22][R28.64], R65 ;  /* 0x000000411c002986 */ /* 0x000fe2000c101916 */
[----:B------:R-:W-:Y:S01]  /*3fb0*/  ISETP.GT.AND P6, PT, R69, RZ, P1 ;  /* 0x000000ff4500720c */ /* 0x000fe20000fc4270 */
[-C--:B------:R-:W-:Y:S01]  /*3fc0*/  IMAD R53, R53, R7.reuse, RZ ;  /* 0x0000000735357224 */ /* 0x080fe200078e02ff */
[----:B------:R-:W-:Y:S01]  /*3fd0*/  IADD3.X R57, R27, UR13, RZ, P0, !PT ;  /* 0x0000000d1b397c10 */ /* 0x000fe200087fe4ff */
[----:B------:R-:W-:Y:S01]  /*3fe0*/  @P5 STG.E desc[UR22][R30.64], R59 ;  /* 0x0000003b1e005986 */ /* 0x000fe2000c101916 */
[----:B------:R-:W-:Y:S01]  /*3ff0*/  ISETP.GT.AND P0, PT, R69, 0x8, P3 ;  /* 0x000000084500780c */ /* 0x000fe20001f04270 */
[----:B------:R-:W-:Y:S01]  /*4000*/  IMAD R55, R55, R7, RZ ;  /* 0x0000000737377224 */ /* 0x000fe200078e02ff */
[----:B--2---:R-:W-:-:S02]  /*4010*/  IADD3 R4, P5, R24, UR26, RZ ;  /* 0x0000001a18047c10 */ /* 0x004fc4000ffbe0ff */
[----:B------:R-:W-:Y:S02]  /*4020*/  ISETP.GT.AND P2, PT, R69, 0x8, P1 ;  /* 0x000000084500780c */ /* 0x000fe40000f44270 */
[----:B------:R-:W-:Y:S02]  /*4030*/  IADD3.X R5, R25, UR30, RZ, P5, !PT ;  /* 0x0000001e19057c10 */ /* 0x000fe4000affe4ff */
[----:B------:R-:W-:Y:S01]  /*4040*/  ISETP.GT.AND P3, PT, R0, 0x18, PT ;  /* 0x000000180000780c */ /* 0x000fe20003f64270 */
[----:B------:R0:W-:Y:S01]  /*4050*/  @P6 STG.E desc[UR22][R56.64], R33 ;  /* 0x0000002138006986 */ /* 0x0001e2000c101916 */
[----:B------:R-:W-:Y:S02]  /*4060*/  IADD3 R24, P6, R26, UR26, RZ ;  /* 0x0000001a1a187c10 */ /* 0x000fe4000ffde0ff */
[----:B------:R-:W-:Y:S01]  /*4070*/  ISETP.GT.AND P1, PT, R0, 0x19, PT ;  /* 0x000000190000780c */ /* 0x000fe20003f24270 */
[----:B------:R1:W-:Y:S01]  /*4080*/  @P0 STG.E desc[UR22][R4.64], R61 ;  /* 0x0000003d04000986 */ /* 0x0003e2000c101916 */
[----:B------:R-:W-:-:S02]  /*4090*/  ISETP.GT.AND P5, PT, R69, RZ, P3 ;  /* 0x000000ff4500720c */ /* 0x000fc40001fa4270 */
[----:B------:R-:W-:Y:S02]  /*40a0*/  IADD3.X R25, R27, UR30, RZ, P6, !PT ;  /* 0x0000001e1b197c10 */ /* 0x000fe4000b7fe4ff */
[----:B------:R-:W-:Y:S02]  /*40b0*/  IADD3 R26, P0, R30, UR14, RZ ;  /* 0x0000000e1e1a7c10 */ /* 0x000fe4000ff1e0ff */
[----:B------:R-:W-:Y:S01]  /*40c0*/  ISETP.GT.AND P6, PT, R69, RZ, P1 ;  /* 0x000000ff4500720c */ /* 0x000fe20000fc4270 */
[----:B0-----:R-:W-:Y:S01]  /*40d0*/  IMAD R33, R36, R7, RZ ;  /* 0x0000000724217224 */ /* 0x001fe200078e02ff */
[----:B------:R-:W-:Y:S01]  /*40e0*/  IADD3.X R27, R31, UR13, RZ, P0, !PT ;  /* 0x0000000d1f1b7c10 */ /* 0x000fe200087fe4ff */
[----:B------:R0:W-:Y:S01]  /*40f0*/  @P2 STG.E desc[UR22][R24.64], R35 ;  /* 0x0000002318002986 */ /* 0x0001e2000c101916 */
[----:B------:R-:W-:Y:S02]  /*4100*/  IADD3 R28, P0, R56, UR14, RZ ;  /* 0x0000000e381c7c10 */ /* 0x000fe4000ff1e0ff */
[----:B------:R-:W-:Y:S01]  /*4110*/  ISETP.GT.AND P2, PT, R69, 0x8, P1 ;  /* 0x000000084500780c */ /* 0x000fe20000f44270 */
[----:B------:R-:W-:Y:S01]  /*4120*/  @P5 STG.E desc[UR22][R26.64], R33 ;  /* 0x000000211a005986 */ /* 0x000fe2000c101916 */
[----:B------:R-:W-:-:S02]  /*4130*/  IADD3.X R29, R57, UR13, RZ, P0, !PT ;  /* 0x0000000d391d7c10 */ /* 0x000fc400087fe4ff */
[----:B------:R-:W-:Y:S02]  /*4140*/  ISETP.GT.AND P0, PT, R69, 0x8, P3 ;  /* 0x000000084500780c */ /* 0x000fe40001f04270 */
[----:B-1----:R-:W-:Y:S01]  /*4150*/  IADD3 R4, P5, R30, UR26, RZ ;  /* 0x0000001a1e047c10 */ /* 0x002fe2000ffbe0ff */
[----:B------:R1:W-:Y:S01]  /*4160*/  @P6 STG.E desc[UR22][R28.64], R37 ;  /* 0x000000251c006986 */ /* 0x0003e2000c101916 */
[----:B------:R-:W-:Y:S01]  /*4170*/  ISETP.GT.AND P3, PT, R0, 0x20, PT ;  /* 0x000000200000780c */ /* 0x000fe20003f64270 */
[----:B0-----:R-:W-:Y:S01]  /*4180*/  IMAD R35, R38, R7, RZ ;  /* 0x0000000726237224 */ /* 0x001fe200078e02ff */
[----:B------:R-:W-:Y:S02]  /*4190*/  IADD3 R24, P6, R56, UR26, RZ ;  /* 0x0000001a38187c10 */ /* 0x000fe4000ffde0ff */
[----:B------:R-:W-:Y:S02]  /*41a0*/  IADD3.X R5, R31, UR30, RZ, P5, !PT ;  /* 0x0000001e1f057c10 */ /* 0x000fe4000affe4ff */
[----:B------:R-:W-:-:S02]  /*41b0*/  IADD3.X R25, R57, UR30, RZ, P6, !PT ;  /* 0x0000001e39197c10 */ /* 0x000fc4000b7fe4ff */
[C---:B------:R-:W-:Y:S01]  /*41c0*/  ISETP.GT.AND P5, PT, R69.reuse, RZ, P3 ;  /* 0x000000ff4500720c */ /* 0x040fe20001fa4270 */
[----:B------:R0:W-:Y:S01]  /*41d0*/  @P0 STG.E desc[UR22][R4.64], R35 ;  /* 0x0000002304000986 */ /* 0x0001e2000c101916 */
[----:B------:R-:W-:Y:S01]  /*41e0*/  ISETP.GT.AND P1, PT, R0, 0x21, PT ;  /* 0x000000210000780c */ /* 0x000fe20003f24270 */
[----:B-1----:R-:W-:Y:S01]  /*41f0*/  IMAD R37, R40, R7, RZ ;  /* 0x0000000728257224 */ /* 0x002fe200078e02ff */
[----:B------:R-:W-:Y:S01]  /*4200*/  IADD3 R30, P6, R26, UR14, RZ ;  /* 0x0000000e1a1e7c10 */ /* 0x000fe2000ffde0ff */
[----:B------:R1:W-:Y:S01]  /*4210*/  @P2 STG.E desc[UR22][R24.64], R39 ;  /* 0x0000002718002986 */ /* 0x0003e2000c101916 */
[----:B------:R-:W-:Y:S02]  /*4220*/  IADD3 R32, P2, R28, UR14, RZ ;  /* 0x0000000e1c207c10 */ /* 0x000fe4000ff5e0ff */
[----:B------:R-:W-:Y:S02]  /*4230*/  ISETP.GT.AND P0, PT, R69, RZ, P1 ;  /* 0x000000ff4500720c */ /* 0x000fe40000f04270 */
[----:B------:R-:W-:-:S02]  /*4240*/  IADD3.X R31, R27, UR13, RZ, P6, !PT ;  /* 0x0000000d1b1f7c10 */ /* 0x000fc4000b7fe4ff */
[----:B------:R-:W-:Y:S01]  /*4250*/  IADD3.X R33, R29, UR13, RZ, P2, !PT ;  /* 0x0000000d1d217c10 */ /* 0x000fe200097fe4ff */
[----:B0-----:R-:W-:Y:S01]  /*4260*/  IMAD R35, R42, R7, RZ ;  /* 0x000000072a237224 */ /* 0x001fe200078e02ff */
[C---:B------:R-:W-:Y:S01]  /*4270*/  ISETP.GT.AND P2, PT, R69.reuse, 0x8, P3 ;  /* 0x000000084500780c */ /* 0x040fe20001f44270 */
[----:B------:R0:W-:Y:S01]  /*4280*/  @P5 STG.E desc[UR22][R30.64], R37 ;  /* 0x000000251e005986 */ /* 0x0001e2000c101916 */
[----:B------:R-:W-:Y:S02]  /*4290*/  IADD3 R4, P5, R26, UR26, RZ ;  /* 0x0000001a1a047c10 */ /* 0x000fe4000ffbe0ff */
[----:B------:R-:W-:Y:S02]  /*42a0*/  ISETP.GT.AND P1, PT, R69, 0x8, P1 ;  /* 0x000000084500780c */ /* 0x000fe40000f24270 */
[----:B------:R-:W-:Y:S01]  /*42b0*/  IADD3.X R5, R27, UR30, RZ, P5, !PT ;  /* 0x0000001e1b057c10 */ /* 0x000fe2000affe4ff */
[----:B------:R-:W-:Y:S01]  /*42c0*/  @P0 STG.E desc[UR22][R32.64], R41 ;  /* 0x0000002920000986 */ /* 0x000fe2000c101916 */
[----:B-1----:R-:W-:-:S02]  /*42d0*/  IADD3 R24, P6, R28, UR26, RZ ;  /* 0x0000001a1c187c10 */ /* 0x002fc4000ffde0ff */
[C---:B------:R-:W-:Y:S02]  /*42e0*/  ISETP.GT.AND P3, PT, R0.reuse, 0x28, PT ;  /* 0x000000280000780c */ /* 0x040fe40003f64270 */
[----:B------:R-:W-:Y:S01]  /*42f0*/  ISETP.GT.AND P0, PT, R0, 0x29, PT ;  /* 0x000000290000780c */ /* 0x000fe20003f04270 */
[----:B------:R1:W-:Y:S01]  /*4300*/  @P2 STG.E desc[UR22][R4.64], R35 ;  /* 0x0000002304002986 */ /* 0x0003e2000c101916 */
[----:B------:R-:W-:Y:S01]  /*4310*/  IADD3.X R25, R29, UR30, RZ, P6, !PT ;  /* 0x0000001e1d197c10 */ /* 0x000fe2000b7fe4ff */
[----:B0-----:R-:W-:Y:S01]  /*4320*/  IMAD R37, R44, R7, RZ ;  /* 0x000000072c257224 */ /* 0x001fe200078e02ff */
[C---:B------:R-:W-:Y:S02]  /*4330*/  ISETP.GT.AND P5, PT, R69.reuse, RZ, P3 ;  /* 0x000000ff4500720c */ /* 0x040fe40001fa4270 */
[----:B------:R-:W-:Y:S01]  /*4340*/  IADD3 R26, P6, R30, UR14, RZ ;  /* 0x0000000e1e1a7c10 */ /* 0x000fe2000ffde0ff */
[----:B------:R0:W-:Y:S01]  /*4350*/  @P1 STG.E desc[UR22][R24.64], R43 ;  /* 0x0000002b18001986 */ /* 0x0001e2000c101916 */
[----:B------:R-:W-:-:S02]  /*4360*/  ISETP.GT.AND P2, PT, R69, RZ, P0 ;  /* 0x000000ff4500720c */ /* 0x000fc40000744270 */
[----:B------:R-:W-:Y:S02]  /*4370*/  IADD3.X R27, R31, UR13, RZ, P6, !PT ;  /* 0x0000000d1f1b7c10 */ /* 0x000fe4000b7fe4ff */
[----:B------:R-:W-:Y:S01]  /*4380*/  IADD3 R28, P6, R32, UR14, RZ ;  /* 0x0000000e201c7c10 */ /* 0x000fe2000ffde0ff */
[----:B-1----:R-:W-:Y:S01]  /*4390*/  IMAD R35, R46, R7, RZ ;  /* 0x000000072e237224 */ /* 0x002fe200078e02ff */
[----:B------:R-:W-:Y:S02]  /*43a0*/  ISETP.GT.AND P1, PT, R69, 0x8, P3 ;  /* 0x000000084500780c */ /* 0x000fe40001f24270 */
[----:B------:R-:W-:Y:S01]  /*43b0*/  IADD3 R4, P3, R30, UR26, RZ ;  /* 0x0000001a1e047c10 */ /* 0x000fe2000ff7e0ff */
[----:B------:R1:W-:Y:S01]  /*43c0*/  @P5 STG.E desc[UR22][R26.64], R37 ;  /* 0x000000251a005986 */ /* 0x0003e2000c101916 */
[----:B------:R-:W-:Y:S02]  /*43d0*/  IADD3.X R29, R33, UR13, RZ, P6, !PT ;  /* 0x0000000d211d7c10 */ /* 0x000fe4000b7fe4ff */
[----:B------:R-:W-:-:S02]  /*43e0*/  ISETP.GT.AND P0, PT, R69, 0x8, P0 ;  /* 0x000000084500780c */ /* 0x000fc40000704270 */
[----:B------:R-:W-:Y:S01]  /*43f0*/  IADD3.X R5, R31, UR30, RZ, P3, !PT ;  /* 0x0000001e1f057c10 */ /* 0x000fe20009ffe4ff */
[----:B------:R-:W-:Y:S01]  /*4400*/  @P2 STG.E desc[UR22][R28.64], R45 ;  /* 0x0000002d1c002986 */ /* 0x000fe2000c101916 */
[----:B0-----:R-:W-:Y:S02]  /*4410*/  IADD3 R24, P3, R32, UR26, RZ ;  /* 0x0000001a20187c10 */ /* 0x001fe4000ff7e0ff */
[----:B------:R-:W-:Y:S01]  /*4420*/  ISETP.GT.AND P2, PT, R0, 0x30, PT ;  /* 0x000000300000780c */ /* 0x000fe20003f44270 */
[----:B------:R0:W-:Y:S01]  /*4430*/  @P1 STG.E desc[UR22][R4.64], R35 ;  /* 0x0000002304001986 */ /* 0x0001e2000c101916 */
[----:B------:R-:W-:Y:S01]  /*4440*/  IADD3.X R25, R33, UR30, RZ, P3, !PT ;  /* 0x0000001e21197c10 */ /* 0x000fe20009ffe4ff */
[----:B-1----:R-:W-:Y:S01]  /*4450*/  IMAD R37, R48, R7, RZ ;  /* 0x0000000730257224 */ /* 0x002fe200078e02ff */
[----:B------:R-:W-:Y:S02]  /*4460*/  ISETP.GT.AND P3, PT, R0, 0x31, PT ;  /* 0x000000310000780c */ /* 0x000fe40003f64270 */
[C---:B------:R-:W-:Y:S01]  /*4470*/  ISETP.GT.AND P6, PT, R69.reuse, RZ, P2 ;  /* 0x000000ff4500720c */ /* 0x040fe200017c4270 */
[----:B------:R1:W-:Y:S01]  /*4480*/  @P0 STG.E desc[UR22][R24.64], R47 ;  /* 0x0000002f18000986 */ /* 0x0003e2000c101916 */
[----:B------:R-:W-:-:S02]  /*4490*/  ISETP.GT.AND P5, PT, R69, RZ, P3 ;  /* 0x000000ff4500720c */ /* 0x000fc40001fa4270 */
[----:B------:R-:W-:Y:S02]  /*44a0*/  IADD3 R30, P1, R26, UR14, RZ ;  /* 0x0000000e1a1e7c10 */ /* 0x000fe4000ff3e0ff */
[----:B------:R-:W-:Y:S01]  /*44b0*/  ISETP.GT.AND P0, PT, R69, 0x8, P2 ;  /* 0x000000084500780c */ /* 0x000fe20001704270 */
[----:B0-----:R-:W-:Y:S01]  /*44c0*/  IMAD R35, R50, R7, RZ ;  /* 0x0000000732237224 */ /* 0x001fe200078e02ff */
[----:B------:R-:W-:Y:S02]  /*44d0*/  IADD3 R32, P2, R28, UR14, RZ ;  /* 0x0000000e1c207c10 */ /* 0x000fe4000ff5e0ff */
[----:B------:R-:W-:Y:S02]  /*44e0*/  IADD3.X R31, R27, UR13, RZ, P1, !PT ;  /* 0x0000000d1b1f7c10 */ /* 0x000fe40008ffe4ff */
[----:B------:R-:W-:Y:S02]  /*44f0*/  IADD3.X R33, R29, UR13, RZ, P2, !PT ;  /* 0x0000000d1d217c10 */ /* 0x000fe400097fe4ff */
[----:B------:R-:W-:Y:S01]  /*4500*/  ISETP.GT.AND P3, PT, R69, 0x8, P3 ;  /* 0x000000084500780c */ /* 0x000fe20001f64270 */
[----:B------:R0:W-:Y:S01]  /*4510*/  @P6 STG.E desc[UR22][R30.64], R37 ;  /* 0x000000251e006986 */ /* 0x0001e2000c101916 */
[----:B------:R-:W-:-:S02]  /*4520*/  IADD3 R4, P6, R26, UR26, RZ ;  /* 0x0000001a1a047c10 */ /* 0x000fc4000ffde0ff */
[----:B------:R-:W-:Y:S01]  /*4530*/  ISETP.GT.AND P1, PT, R0, 0x38, PT ;  /* 0x000000380000780c */ /* 0x000fe20003f24270 */
[----:B------:R-:W-:Y:S01]  /*4540*/  @P5 STG.E desc[UR22][R32.64], R49 ;  /* 0x0000003120005986 */ /* 0x000fe2000c101916 */
[----:B-1----:R-:W-:Y:S02]  /*4550*/  IADD3 R24, P5, R28, UR26, RZ ;  /* 0x0000001a1c187c10 */ /* 0x002fe4000ffbe0ff */
[----:B------:R-:W-:Y:S02]  /*4560*/  IADD3.X R5, R27, UR30, RZ, P6, !PT ;  /* 0x0000001e1b057c10 */ /* 0x000fe4000b7fe4ff */
[----:B------:R-:W-:Y:S02]  /*4570*/  IADD3.X R25, R29, UR30, RZ, P5, !PT ;  /* 0x0000001e1d197c10 */ /* 0x000fe4000affe4ff */
[----:B------:R-:W-:Y:S01]  /*4580*/  ISETP.GT.AND P2, PT, R0, 0x39, PT ;  /* 0x000000390000780c */ /* 0x000fe20003f44270 */
[----:B------:R1:W-:Y:S01]  /*4590*/  @P0 STG.E desc[UR22][R4.64], R35 ;  /* 0x0000002304000986 */ /* 0x0003e2000c101916 */
[C---:B------:R-:W-:Y:S01]  /*45a0*/  ISETP.GT.AND P0, PT, R69.reuse, RZ, P1 ;  /* 0x000000ff4500720c */ /* 0x040fe20000f04270 */
[----:B0-----:R-:W-:Y:S01]  /*45b0*/  IMAD R37, R52, R7, RZ ;  /* 0x0000000734257224 */ /* 0x001fe200078e02ff */
[----:B------:R-:W-:Y:S01]  /*45c0*/  ISETP.GT.AND P5, PT, R69, RZ, P2 ;  /* 0x000000ff4500720c */ /* 0x000fe200017a4270 */
[----:B------:R0:W-:Y:S01]  /*45d0*/  @P3 STG.E desc[UR22][R24.64], R51 ;  /* 0x0000003318003986 */ /* 0x0001e2000c101916 */
[----:B------:R-:W-:-:S02]  /*45e0*/  IADD3 R26, P6, R30, UR14, RZ ;  /* 0x0000000e1e1a7c10 */ /* 0x000fc4000ffde0ff */
[C---:B------:R-:W-:Y:S02]  /*45f0*/  ISETP.GT.AND P1, PT, R69.reuse, 0x8, P1 ;  /* 0x000000084500780c */ /* 0x040fe40000f24270 */
[----:B------:R-:W-:Y:S02]  /*4600*/  ISETP.GT.AND P2, PT, R69, 0x8, P2 ;  /* 0x000000084500780c */ /* 0x000fe40001744270 */
[----:B------:R-:W-:Y:S01]  /*4610*/  IADD3.X R27, R31, UR13, RZ, P6, !PT ;  /* 0x0000000d1f1b7c10 */ /* 0x000fe2000b7fe4ff */
[----:B-1----:R-:W-:Y:S01]  /*4620*/  IMAD R35, R54, R7, RZ ;  /* 0x0000000736237224 */ /* 0x002fe200078e02ff */
[----:B------:R-:W-:Y:S02]  /*4630*/  IADD3 R4, P3, R32, UR14, RZ ;  /* 0x0000000e20047c10 */ /* 0x000fe4000ff7e0ff */
[----:B------:R-:W-:Y:S01]  /*4640*/  IADD3 R28, P6, R30, UR26, RZ ;  /* 0x0000001a1e1c7c10 */ /* 0x000fe2000ffde0ff */
[----:B------:R0:W-:Y:S01]  /*4650*/  @P0 STG.E desc[UR22][R26.64], R37 ;  /* 0x000000251a000986 */ /* 0x0001e2000c101916 */
[----:B------:R-:W-:-:S02]  /*4660*/  IADD3.X R5, R33, UR13, RZ, P3, !PT ;  /* 0x0000000d21057c10 */ /* 0x000fc40009ffe4ff */
[----:B------:R-:W-:Y:S02]  /*4670*/  IADD3 R30, P3, R32, UR26, RZ ;  /* 0x0000001a201e7c10 */ /* 0x000fe4000ff7e0ff */
[----:B------:R-:W-:Y:S01]  /*4680*/  IADD3.X R29, R31, UR30, RZ, P6, !PT ;  /* 0x0000001e1f1d7c10 */ /* 0x000fe2000b7fe4ff */
[----:B------:R0:W-:Y:S01]  /*4690*/  @P5 STG.E desc[UR22][R4.64], R53 ;  /* 0x0000003504005986 */ /* 0x0001e2000c101916 */
[----:B------:R-:W-:-:S03]  /*46a0*/  IADD3.X R31, R33, UR30, RZ, P3, !PT ;  /* 0x0000001e211f7c10 */ /* 0x000fc60009ffe4ff */
[----:B------:R0:W-:Y:S04]  /*46b0*/  @P1 STG.E desc[UR22][R28.64], R35 ;  /* 0x000000231c001986 */ /* 0x0001e8000c101916 */
[----:B------:R0:W-:Y:S02]  /*46c0*/  @P2 STG.E desc[UR22][R30.64], R55 ;  /* 0x000000371e002986 */ /* 0x0001e4000c101916 */
.L_x_90:
[----:B------:R-:W-:Y:S05]  /*46d0*/  BSYNC B0 ;  /* 0x0000000000007941 */ /* 0x000fea0003800000 */
.L_x_26:
[----:B------:R-:W-:Y:S01]  /*46e0*/  LEA R2, P0, R8, R2, 0x1 ;  /* 0x0000000208027211 */ /* 0x000fe200078008ff */
[----:B------:R-:W-:Y:S01]  /*46f0*/  ULDC.64 UR8, c[0x0][0x750] ;  /* 0x0001d40000087ab9 */ /* 0x000fe20000000a00 */
[----:B------:R-:W-:Y:S01]  /*4700*/  IMAD.U32 R0, RZ, RZ, UR17 ;  /* 0x00000011ff007e24 */ /* 0x000fe2000f8e00ff */
[----:B0-2---:R-:W-:Y:S01]  /*4710*/  PRMT R24, RZ, 0x7610, R24 ;  /* 0x00007610ff187816 */ /* 0x005fe20000000018 */
[----:B----4-:R-:W-:Y:S02]  /*4720*/  IMAD.MOV.U32 R4, RZ, RZ, -0x1 ;  /* 0xffffffffff047424 */ /* 0x010fe400078e00ff */
[----:B------:R-:W-:Y:S01]  /*4730*/  IMAD.X R3, R12, 0x1, R3, P0 ;  /* 0x000000010c037824 */ /* 0x000fe200000e0603 */
[----:B------:R-:W-:Y:S01]  /*4740*/  ISETP.GE.U32.AND P0, PT, R2, UR8, PT ;  /* 0x0000000802007c0c */ /* 0x000fe2000bf06070 */
[----:B------:R0:W-:Y:S01]  /*4750*/  SYNCS.ARRIVE.TRANS64.A1T0 RZ, [R0+UR25], RZ ;  /* 0x000000ff00ff79a7 */ /* 0x0001e20008100019 */
[----:B------:R-:W-:Y:S02]  /*4760*/  IMAD.MOV.U32 R5, RZ, RZ, -0x1 ;  /* 0xffffffffff057424 */ /* 0x000fe400078e00ff */
[----:B------:R-:W-:Y:S01]  /*4770*/  ISETP.GE.U32.AND.EX P0, PT, R3, UR9, PT, P0 ;  /* 0x0000000903007c0c */ /* 0x000fe2000bf06100 */
[----:B0-----:R-:W-:-:S12]  /*4780*/  IMAD.MOV.U32 R0, RZ, RZ, -0x1 ;  /* 0xffffffffff007424 */ /* 0x001fd800078e00ff */
[----:B------:R-:W-:Y:S05]  /*4790*/  @P0 BRA `(.L_x_91) ;  /* 0x0000000400480947 */ /* 0x000fea0003800000 */
[----:B------:R-:W0:Y:S01]  /*47a0*/  LDC.64 R28, c[0x0][0x728] ;  /* 0x0001ca00ff1c7b82 */ /* 0x000e220000000a00 */
[----:B------:R-:W2:Y:S01]  /*47b0*/  S2R R34, SR_CTAID.X ;  /* 0x0000000000227919 */ /* 0x000ea20000002500 */
[----:B------:R-:W-:Y:S02]  /*47c0*/  IMAD.MOV.U32 R26, RZ, RZ, R2 ;  /* 0x000000ffff1a7224 */ /* 0x000fe400078e0002 */
[----:B------:R-:W-:Y:S01]  /*47d0*/  IMAD.MOV.U32 R27, RZ, RZ, R3 ;  /* 0x000000ffff1b7224 */ /* 0x000fe200078e0003 */
[----:B------:R-:W4:Y:S03]  /*47e0*/  S2R R35, SR_CTAID.Y ;  /* 0x0000000000237919 */ /* 0x000f260000002600 */
[----:B------:R-:W2:Y:S08]  /*47f0*/  LDC R0, c[0x0][0x730] ;  /* 0x0001cc00ff007b82 */ /* 0x000eb00000000800 */
[----:B-1----:R-:W1:Y:S01]  /*4800*/  LDC.64 R32, c[0x0][0x720] ;  /* 0x0001c800ff207b82 */ /* 0x002e620000000a00 */
[----:B0-----:R-:W-:-:S04]  /*4810*/  ISETP.NE.U32.AND P0, PT, R28, RZ, PT ;  /* 0x000000ff1c00720c */ /* 0x001fc80003f05070 */
[----:B------:R-:W-:-:S13]  /*4820*/  ISETP.NE.AND.EX P0, PT, R29, RZ, PT, P0 ;  /* 0x000000ff1d00720c */ /* 0x000fda0003f05300 */
[----:B-12-4-:R-:W-:Y:S05]  /*4830*/  @!P0 BRA `(.L_x_92) ;  /* 0x0000000000288947 */ /* 0x016fea0003800000 */
[----:B------:R-:W0:Y:S02]  /*4840*/  LDC R5, c[0x0][0x734] ;  /* 0x0001cd00ff057b82 */ /* 0x000e240000000800 */
[----:B0-----:R-:W-:-:S05]  /*4850*/  IADD3 R27, P0, R2, R5, RZ ;  /* 0x00000005021b7210 */ /* 0x001fca0007f1e0ff */
[----:B---3--:R-:W-:-:S04]  /*4860*/  IMAD.X R31, RZ, RZ, R3, P0 ;  /* 0x000000ffff1f7224 */ /* 0x008fc800000e0603 */
[----:B------:R-:W-:-:S04]  /*4870*/  IMAD.WIDE.U32 R4, R31, R28, RZ ;  /* 0x0000001c1f047225 */ /* 0x000fc800078e00ff */
[----:B------:R-:W-:-:S04]  /*4880*/  IMAD.WIDE.U32 R24, P0, R27, R29, R4 ;  /* 0x0000001d1b187225 */ /* 0x000fc80007800004 */
[----:B------:R-:W-:-:S04]  /*4890*/  IMAD.WIDE.U32 R4, R27, R28, RZ ;  /* 0x0000001c1b047225 */ /* 0x000fc800078e00ff */
[----:B------:R-:W-:Y:S01]  /*48a0*/  IMAD.X R27, RZ, RZ, RZ, P0 ;  /* 0x000000ffff1b7224 */ /* 0x000fe200000e06ff */
[----:B------:R-:W-:Y:S01]  /*48b0*/  IADD3 RZ, P0, R5, R24, RZ ;  /* 0x0000001805ff7210 */ /* 0x000fe20007f1e0ff */
[----:B------:R-:W-:-:S04]  /*48c0*/  IMAD.MOV.U32 R26, RZ, RZ, R25 ;  /* 0x000000ffff1a7224 */ /* 0x000fc800078e0019 */
[----:B------:R-:W-:-:S08]  /*48d0*/  IMAD.WIDE.U32.X R26, R31, R29, R26, P0 ;  /* 0x0000001d1f1a7225 */ /* 0x000fd000000e041a */
.L_x_92:
[-CC-:B------:R-:W-:Y:S01]  /*48e0*/  SHF.R.U64 R28, R26, R0.reuse, R27.reuse ;  /* 0x000000001a1c7219 */ /* 0x180fe2000000121b */
[----:B------:R-:W0:Y:S01]  /*48f0*/  LDC.64 R40, c[0x0][0x740] ;  /* 0x0001d000ff287b82 */ /* 0x000e220000000a00 */
[----:B------:R-:W-:Y:S01]  /*4900*/  SHF.R.U32.HI R0, RZ, R0, R27 ;  /* 0x00000000ff007219 */ /* 0x000fe2000001161b */
[----:B------:R-:W-:Y:S01]  /*4910*/  ULDC UR8, c[0x0][0x150] ;  /* 0x0000540000087ab9 */ /* 0x000fe20000000800 */
[----:B------:R-:W-:Y:S02]  /*4920*/  IADD3 R25, P0, RZ, -R28, RZ ;  /* 0x8000001cff197210 */ /* 0x000fe40007f1e0ff */
[----:B------:R-:W-:-:S03]  /*4930*/  I2FP.F32.U32 R26, R34 ;  /* 0x00000022001a7245 */ /* 0x000fc60000201000 */
[----:B------:R-:W3:Y:S01]  /*4940*/  LDC R24, c[0x0][0x718] ;  /* 0x0001c600ff187b82 */ /* 0x000ee20000000800 */
[----:B------:R-:W-:Y:S02]  /*4950*/  IMAD.X R5, RZ, RZ, ~R0, P0 ;  /* 0x000000ffff057224 */ /* 0x000fe400000e0e00 */
[----:B------:R-:W-:Y:S01]  /*4960*/  FMUL R26, R26, UR8 ;  /* 0x000000081a1a7c20 */ /* 0x000fe20008400000 */
[----:B------:R-:W-:Y:S01]  /*4970*/  ULDC UR8, c[0x0][0x154] ;  /* 0x0000550000087ab9 */ /* 0x000fe20000000800 */
[-C--:B------:R-:W-:Y:S02]  /*4980*/  IMAD R0, R5, R32.reuse, RZ ;  /* 0x0000002005007224 */ /* 0x080fe400078e02ff */
[C---:B------:R-:W-:Y:S01]  /*4990*/  IMAD.WIDE.U32 R4, R25.reuse, R32, R2 ;  /* 0x0000002019047225 */ /* 0x040fe200078e0002 */
[----:B------:R-:W1:Y:S01]  /*49a0*/  LDC R29, c[0x0][0x708] ;  /* 0x0001c200ff1d7b82 */ /* 0x000e620000000800 */
[----:B------:R-:W2:Y:S02]  /*49b0*/  F2I.U32.TRUNC.NTZ R26, R26 ;  /* 0x0000001a001a7305 */ /* 0x000ea4000020f000 */
[----:B------:R-:W-:-:S04]  /*49c0*/  IMAD R25, R25, R33, R0 ;  /* 0x0000002119197224 */ /* 0x000fc800078e0200 */
[----:B------:R-:W-:Y:S01]  /*49d0*/  IMAD.IADD R5, R5, 0x1, R25 ;  /* 0x0000000105057824 */ /* 0x000fe200078e0219 */
[----:B------:R-:W4:Y:S01]  /*49e0*/  LDC R38, c[0x0][0x758] ;  /* 0x0001d600ff267b82 */ /* 0x000f220000000800 */
[----:B------:R-:W-:Y:S02]  /*49f0*/  I2FP.F32.U32 R25, R35 ;  /* 0x0000002300197245 */ /* 0x000fe40000201000 */
[----:B0-----:R-:W-:-:S03]  /*4a00*/  ISETP.NE.U32.AND P0, PT, R40, RZ, PT ;  /* 0x000000ff2800720c */ /* 0x001fc60003f05070 */
[----:B------:R-:W-:Y:S01]  /*4a10*/  FMUL R25, R25, UR8 ;  /* 0x0000000819197c20 */ /* 0x000fe20008400000 */
[----:B------:R-:W-:Y:S01]  /*4a20*/  ISETP.NE.AND.EX P0, PT, R41, RZ, PT, P0 ;  /* 0x000000ff2900720c */ /* 0x000fe20003f05300 */
[----:B------:R-:W0:Y:S01]  /*4a30*/  LDC R27, c[0x0][0x144] ;  /* 0x00005100ff1b7b82 */ /* 0x000e220000000800 */
[-CC-:B---3--:R-:W-:Y:S01]  /*4a40*/  SHF.R.U64 R31, R4, R24.reuse, R5.reuse ;  /* 0x00000018041f7219 */ /* 0x188fe20000001205 */
[----:B------:R3:W0:Y:S01]  /*4a50*/  F2I.U32.TRUNC.NTZ R32, R25 ;  /* 0x0000001900207305 */ /* 0x000622000020f000 */
[----:B------:R-:W-:Y:S01]  /*4a60*/  SHF.R.U32.HI R0, RZ, R24, R5 ;  /* 0x00000018ff007219 */ /* 0x000fe20000011605 */
[----:B--2---:R-:W-:-:S04]  /*4a70*/  IMAD.MOV R26, RZ, RZ, -R26 ;  /* 0x000000ffff1a7224 */ /* 0x004fc800078e0a1a */
[----:B------:R-:W2:Y:S01]  /*4a80*/  LDC R36, c[0x0][0x148] ;  /* 0x00005200ff247b82 */ /* 0x000ea20000000800 */
[-CC-:B-1----:R-:W-:Y:S02]  /*4a90*/  SHF.R.U64 R30, R31, R29.reuse, R0.reuse ;  /* 0x0000001d1f1e7219 */ /* 0x182fe40000001200 */
[----:B------:R-:W-:-:S05]  /*4aa0*/  SHF.R.U32.HI R5, RZ, R29, R0 ;  /* 0x0000001dff057219 */ /* 0x000fca0000011600 */
[----:B------:R-:W1:Y:S01]  /*4ab0*/  LDC R39, c[0x0][0x748] ;  /* 0x0001d200ff277b82 */ /* 0x000e620000000800 */
[-CC-:B----4-:R-:W-:Y:S02]  /*4ac0*/  SHF.R.U64 R33, R30, R38.reuse, R5.reuse ;  /* 0x000000261e217219 */ /* 0x190fe40000001205 */
[----:B------:R-:W-:-:S03]  /*4ad0*/  SHF.R.U32.HI R5, RZ, R38, R5 ;  /* 0x00000026ff057219 */ /* 0x000fc60000011605 */
[----:B------:R-:W-:Y:S02]  /*4ae0*/  IMAD.MOV.U32 R4, RZ, RZ, R33 ;  /* 0x000000ffff047224 */ /* 0x000fe400078e0021 */
[----:B------:R-:W4:Y:S01]  /*4af0*/  LDC R42, c[0x0][0x738] ;  /* 0x0001ce00ff2a7b82 */ /* 0x000f220000000800 */
[----:B0-----:R-:W-:-:S07]  /*4b00*/  IMAD R37, R27, R26, R34 ;  /* 0x0000001a1b257224 */ /* 0x001fce00078e0222 */
[----:B------:R-:W0:Y:S08]  /*4b10*/  LDC R43, c[0x0][0x710] ;  /* 0x0001c400ff2b7b82 */ /* 0x000e300000000800 */
[----:B------:R-:W0:Y:S01]  /*4b20*/  LDC R44, c[0x0][0x700] ;  /* 0x0001c000ff2c7b82 */ /* 0x000e220000000800 */
[----:B--23--:R-:W-:Y:S05]  /*4b30*/  @!P0 BRA `(.L_x_93) ;  /* 0x0000000000288947 */ /* 0x00cfea0003800000 */
[----:B------:R-:W2:Y:S02]  /*4b40*/  LDC R0, c[0x0][0x74c] ;  /* 0x0001d300ff007b82 */ /* 0x000ea40000000800 */
[----:B--2---:R-:W-:-:S05]  /*4b50*/  IADD3 R27, P0, R33, R0, RZ ;  /* 0x00000000211b7210 */ /* 0x004fca0007f1e0ff */
        /* <DEDUP_REMOVED lines=8> */
.L_x_93:
[----:B-1----:R-:W-:Y:S01]  /*4be0*/  SHF.R.U64 R0, R4, R39, R5 ;  /* 0x0000002704007219 */ /* 0x002fe20000001205 */
[----:B------:R-:W-:Y:S01]  /*4bf0*/  IMAD.MOV R32, RZ, RZ, -R32 ;  /* 0x000000ffff207224 */ /* 0x000fe200078e0a20 */
[----:B------:R-:W-:Y:S01]  /*4c00*/  LOP3.LUT R5, R30, R19, RZ, 0xc0, !PT ;  /* 0x000000131e057212 */ /* 0x000fe200078ec0ff */
[----:B------:R-:W-:Y:S02]  /*4c10*/  IMAD.MOV.U32 R24, RZ, RZ, 0x1 ;  /* 0x00000001ff187424 */ /* 0x000fe400078e00ff */
[----:B------:R-:W-:Y:S02]  /*4c20*/  IMAD.MOV R4, RZ, RZ, -R0 ;  /* 0x000000ffff047224 */ /* 0x000fe400078e0a00 */
[----:B------:R-:W-:Y:S01]  /*4c30*/  IMAD R0, R16, R0, R5 ;  /* 0x0000000010007224 */ /* 0x000fe200078e0205 */
[----:B------:R-:W-:Y:S01]  /*4c40*/  LOP3.LUT R5, R31, R18, RZ, 0xc0, !PT ;  /* 0x000000121f057212 */ /* 0x000fe200078ec0ff */
[----:B------:R-:W-:Y:S02]  /*4c50*/  @P4 IMAD R37, R36, R32, R35 ;  /* 0x0000002024254224 */ /* 0x000fe400078e0223 */
[----:B----4-:R-:W-:-:S02]  /*4c60*/  IMAD R4, R4, R42, R33 ;  /* 0x0000002a04047224 */ /* 0x010fc400078e0221 */
[----:B0-----:R-:W-:Y:S02]  /*4c70*/  IMAD R0, R0, R43, R37 ;  /* 0x0000002b00007224 */ /* 0x001fe400078e0225 */
[----:B------:R-:W-:-:S05]  /*4c80*/  IMAD R5, R4, R44, R5 ;  /* 0x0000002c04057224 */ /* 0x000fca00078e0205 */
[----:B------:R-:W-:Y:S02]  /*4c90*/  SEL R4, R5, R0, !P4 ;  /* 0x0000000005047207 */ /* 0x000fe40006000000 */
[----:B------:R-:W-:Y:S01]  /*4ca0*/  SEL R0, R0, R5, !P4 ;  /* 0x0000000500007207 */ /* 0x000fe20006000000 */
[----:B------:R-:W-:-:S07]  /*4cb0*/  IMAD.MOV.U32 R5, RZ, RZ, R28 ;  /* 0x000000ffff057224 */ /* 0x000fce00078e001c */
.L_x_91:
[----:B------:R-:W-:Y:S01]  /*4cc0*/  LOP3.LUT P0, RZ, R24, 0xff, RZ, 0xc0, !PT ;  /* 0x000000ff18ff7812 */ /* 0x000fe2000780c0ff */
[----:B------:R-:W-:Y:S01]  /*4cd0*/  UIMAD.WIDE.U32 UR8, UR5, -0xf0f0f0f, URZ ;  /* 0xf0f0f0f1050878a5 */ /* 0x000fe2000f8e003f */
[----:B------:R-:W-:-:S03]  /*4ce0*/  LOP3.LUT R68, R68, 0x1, RZ, 0x3c, !PT ;  /* 0x0000000144447812 */ /* 0x000fc600078e3cff */
[----:B------:R-:W-:-:S04]  /*4cf0*/  USHF.R.U32.HI UR8, URZ, 0x5, UR9 ;  /* 0x000000053f087899 */ /* 0x000fc80008011609 */
[----:B------:R-:W-:-:S04]  /*4d00*/  UIMAD UR5, UR8, -0x22, UR5 ;  /* 0xffffffde080578a4 */ /* 0x000fc8000f8e0205 */
[----:B------:R-:W-:Y:S08]  /*4d10*/  @P0 BRA `(.L_x_94) ;  /* 0xffffffcc005c0947 */ /* 0x000ff0000383ffff */
[----:B------:R-:W-:Y:S05]  /*4d20*/  EXIT ;  /* 0x000000000000794d */ /* 0x000fea0003800000 */
.L_x_14:
[----:B------:R-:W-:-:S08]  /*4d30*/  ISETP.NE.AND P0, PT, R20, RZ, PT ;  /* 0x000000ff1400720c */ /* 0x000fd00003f05270 */
[----:B-----5:R-:W0:-:S00]  /*4d40*/  USETMAXREG.DEALLOC.CTAPOOL 0x28 ;  /* 0x00000028000079c8 */ /* 0x020e0000080e0500 */
[----:B------:R-:W-:Y:S05]  /*4d50*/  @P0 EXIT ;  /* 0x000000000000094d */ /* 0x000fea0003800000 */
[----:B0-----:R-:W-:Y:S01]  /*4d60*/  LOP3.LUT P0, RZ, R16, 0xff, RZ, 0xc0, !PT ;  /* 0x000000ff10ff7812 */ /* 0x001fe2000780c0ff */
[----:B------:R-:W-:Y:S02]  /*4d70*/  IMAD.MOV.U32 R7, RZ, RZ, 0x1 ;  /* 0x00000001ff077424 */ /* 0x000fe400078e00ff */
[----:B------:R-:W-:-:S10]  /*4d80*/  IMAD.MOV.U32 R15, RZ, RZ, RZ ;  /* 0x000000ffff0f7224 */ /* 0x000fd400078e00ff */
[----:B------:R-:W-:Y:S05]  /*4d90*/  @!P0 BRA `(.L_x_95) ;  /* 0x0000000c00408947 */ /* 0x000fea0003800000 */
[----:B------:R-:W-:Y:S01]  /*4da0*/  LOP3.LUT P0, RZ, R10, 0x1f, RZ, 0xc0, !PT ;  /* 0x0000001f0aff7812 */ /* 0x000fe2000780c0ff */
[----:B------:R-:W-:Y:S01]  /*4db0*/  ULDC UR5, c[0x0][0x758] ;  /* 0x0001d60000057ab9 */ /* 0x000fe20000000800 */
[----:B------:R-:W-:Y:S01]  /*4dc0*/  UMOV UR7, 0xffffffff ;  /* 0xffffffff00077882 */ /* 0x000fe20000000000 */
[----:B------:R-:W-:Y:S01]  /*4dd0*/  BSSY B0, `(.L_x_95) ;  /* 0x00000cc000007945 */ /* 0x000fe20003800000 */
[----:B------:R-:W-:Y:S01]  /*4de0*/  USHF.L.U32 UR7, UR7, UR5, URZ ;  /* 0x0000000507077299 */ /* 0x000fe2000800063f */
[C---:B------:R-:W-:Y:S01]  /*4df0*/  ISETP.NE.AND P2, PT, R11.reuse, RZ, PT ;  /* 0x000000ff0b00720c */ /* 0x040fe20003f45270 */
[----:B------:R-:W-:Y:S01]  /*4e00*/  IMAD.MOV.U32 R14, RZ, RZ, 0x1 ;  /* 0x00000001ff0e7424 */ /* 0x000fe200078e00ff */
[----:B------:R-:W-:Y:S01]  /*4e10*/  ISETP.NE.OR P0, PT, R11, RZ, !P0 ;  /* 0x000000ff0b00720c */ /* 0x000fe20004705670 */
[----:B------:R-:W-:Y:S01]  /*4e20*/  IMAD.MOV.U32 R7, RZ, RZ, 0x1 ;  /* 0x00000001ff077424 */ /* 0x000fe200078e00ff */
[----:B------:R-:W-:Y:S01]  /*4e30*/  LOP3.LUT R13, R6, 0x2, RZ, 0xfc, !PT ;  /* 0x00000002060d7812 */ /* 0x000fe200078efcff */
[----:B------:R-:W-:Y:S01]  /*4e40*/  IMAD.MOV.U32 R15, RZ, RZ, RZ ;  /* 0x000000ffff0f7224 */ /* 0x000fe200078e00ff */
[----:B------:R-:W-:Y:S01]  /*4e50*/  ULDC UR4, c[0x0][0x700] ;  /* 0x0001c00000047ab9 */ /* 0x000fe20000000800 */
[----:B------:R-:W-:Y:S01]  /*4e60*/  UMOV UR8, 0x1 ;  /* 0x0000000100087882 */ /* 0x000fe20000000000 */
[----:B------:R-:W-:-:S02]  /*4e70*/  UIADD3 UR21, UR6, 0x1, URZ ;  /* 0x0000000106157890 */ /* 0x000fc4000fffe03f */
[----:B------:R-:W-:Y:S02]  /*4e80*/  UIADD3 UR4, UR4, -0x1, URZ ;  /* 0xffffffff04047890 */ /* 0x000fe4000fffe03f */
[----:B------:R-:W-:Y:S02]  /*4e90*/  USHF.L.U32 UR5, UR8, UR5, URZ ;  /* 0x0000000508057299 */ /* 0x000fe4000800063f */
[----:B------:R-:W-:Y:S01]  /*4ea0*/  ULOP3.LUT UR7, URZ, UR7, URZ, 0x33, !UPT ;  /* 0x000000073f077292 */ /* 0x000fe2000f8e333f */
[----:B------:R-:W-:-:S11]  /*4eb0*/  ULDC.64 UR32, c[0x0][0x198] ;  /* 0x0000660000207ab9 */ /* 0x000fd60000000a00 */
.L_x_107:
[----:B------:R-:W-:-:S03]  /*4ec0*/  UMOV UR8, 0xffffffff ;  /* 0xffffffff00087882 */ /* 0x000fc60000000000 */
[----:B------:R-:W-:Y:S05]  /*4ed0*/  BRA.DIV UR8, `(.L_x_96) ;  /* 0x0000002208307947 */ /* 0x000fea000b800000 */
[----:B------:R-:W-:-:S13]  /*4ee0*/  ELECT P1, URZ, PT ;  /* 0x00000000003f782f */ /* 0x000fda0003820000 */
.L_x_150:
[----:B------:R-:W0:Y:S01]  /*4ef0*/  LDC R10, c[0x0][0x604] ;  /* 0x00018100ff0a7b82 */ /* 0x000e220000000800 */
[----:B------:R-:W-:Y:S01]  /*4f00*/  BSSY B1, `(.L_x_97) ;  /* 0x0000045000017945 */ /* 0x000fe20003800000 */
[----:B0-----:R-:W-:-:S13]  /*4f10*/  ISETP.LT.OR P1, PT, R10, 0x1, !P1 ;  /* 0x000000010a00780c */ /* 0x001fda0004f21670 */
[----:B------:R-:W-:Y:S05]  /*4f20*/  @P1 BRA `(.L_x_98) ;  /* 0x0000000400081947 */ /* 0x000fea0003800000 */
[----:B------:R-:W-:Y:S01]  /*4f30*/  IMAD.SHL.U32 R17, R4, 0x40, RZ ;  /* 0x0000004004117824 */ /* 0x000fe200078e00ff */
[----:B------:R-:W-:Y:S01]  /*4f40*/  CS2R R20, SRZ ;  /* 0x0000000000147805 */ /* 0x000fe2000001ff00 */
[----:B------:R-:W-:Y:S02]  /*4f50*/  IMAD.SHL.U32 R24, R0, 0x40, RZ ;  /* 0x0000004000187824 */ /* 0x000fe400078e00ff */
[----:B------:R-:W-:Y:S02]  /*4f60*/  IMAD.U32 R22, RZ, RZ, UR21 ;  /* 0x00000015ff167e24 */ /* 0x000fe4000f8e00ff */
[----:B------:R-:W-:Y:S02]  /*4f70*/  IMAD.MOV.U32 R4, RZ, RZ, R7 ;  /* 0x000000ffff047224 */ /* 0x000fe400078e0007 */
[----:B------:R-:W-:Y:S02]  /*4f80*/  IMAD.MOV.U32 R10, RZ, RZ, R15 ;  /* 0x000000ffff0a7224 */ /* 0x000fe400078e000f */
[----:B------:R-:W-:-:S07]  /*4f90*/  IMAD.MOV.U32 R23, RZ, RZ, RZ ;  /* 0x000000ffff177224 */ /* 0x000fce00078e00ff */
.L_x_102:
[----:B------:R-:W0:Y:S01]  /*4fa0*/  S2R R16, SR_CgaCtaId ;  /* 0x0000000000107919 */ /* 0x000e220000008800 */
[----:B------:R-:W-:-:S04]  /*4fb0*/  MOV R11, 0x400 ;  /* 0x00000400000b7802 */ /* 0x000fc80000000f00 */
[----:B0-----:R-:W-:Y:S02]  /*4fc0*/  LEA R19, R16, R11, 0x18 ;  /* 0x0000000b10137211 */ /* 0x001fe400078ec0ff */
[----:B------:R-:W-:Y:S01]  /*4fd0*/  SHF.L.U32 R11, R4, 0x1f, RZ ;  /* 0x0000001f040b7819 */ /* 0x000fe200000006ff */
[----:B------:R-:W0:Y:S02]  /*4fe0*/  @!P2 LDC R16, c[0x0][0x640] ;  /* 0x00019000ff10ab82 */ /* 0x000e240000000800 */
[----:B------:R-:W-:-:S04]  /*4ff0*/  IMAD R18, R10, 0x8, R19 ;  /* 0x000000080a127824 */ /* 0x000fc800078e0213 */
[----:B------:R-:W1:Y:S02]  /*5000*/  SYNCS.PHASECHK.TRANS64.TRYWAIT P1, [R18+URZ+0x110], R11 ;  /* 0x0001100b120075a7 */ /* 0x000e64000802017f */
[----:B-1----:R-:W-:Y:S05]  /*5010*/  @!P1 BRA `(.L_x_99) ;  /* 0x0000002000009947 */ /* 0x002fea0003800000 */
.L_x_151:
[----:B-1----:R-:W-:Y:S01]  /*5020*/  PRMT R11, R13, 0x9910, RZ ;  /* 0x000099100d0b7816 */ /* 0x002fe200000000ff */
[----:B0-----:R0:W-:Y:S03]  /*5030*/  @!P2 SYNCS.ARRIVE.TRANS64 RZ, [R18+URZ], R16 ;  /* 0x0000001012ffa9a7 */ /* 0x0011e6000800003f */
[----:B------:R-:W-:-:S13]  /*5040*/  ISETP.NE.AND P1, PT, R11, 0x2, PT ;  /* 0x000000020b00780c */ /* 0x000fda0003f25270 */
[----:B0-----:R-:W-:Y:S05]  /*5050*/  @P1 BRA `(.L_x_100) ;  /* 0x0000000000041947 */ /* 0x001fea0003800000 */
[----:B------:R-:W-:Y:S01]  /*5060*/  BPT.TRAP 0x1 ;  /* 0x000000040000795c */ /* 0x000fe20000300000 */
.L_x_100:
[----:B------:R-:W-:Y:S05]  /*5070*/  @P0 BRA `(.L_x_101) ;  /* 0x0000000000040947 */ /* 0x000fea0003800000 */
[----:B------:R-:W-:Y:S01]  /*5080*/  BPT.TRAP 0x1 ;  /* 0x000000040000795c */ /* 0x000fe20000300000 */
.L_x_101:
[--C-:B------:R-:W-:Y:S01]  /*5090*/  IMAD R11, R10, 0x800, R19.reuse ;  /* 0x000008000a0b7824 */ /* 0x100fe200078e0213 */
[----:B------:R-:W-:Y:S01]  /*50a0*/  R2UR UR25, R18 ;  /* 0x00000000121972ca */ /* 0x000fe200000e0000 */
[----:B------:R-:W-:Y:S01]  /*50b0*/  VIADD R22, R22, 0xffffffff ;  /* 0xffffffff16167836 */ /* 0x000fe20000000000 */
[----:B------:R-:W-:Y:S01]  /*50c0*/  R2UR UR28, R5 ;  /* 0x00000000051c72ca */ /* 0x000fe200000e0000 */
[----:B------:R-:W-:Y:S01]  /*50d0*/  UIADD3 UR14, UP0, UR32, 0xf0, URZ ;  /* 0x000000f0200e7890 */ /* 0x000fe2000ff1e03f */
[----:B------:R-:W-:Y:S01]  /*50e0*/  R2UR UR24, R11 ;  /* 0x000000000b1872ca */ /* 0x000fe200000e0000 */
[C-C-:B------:R-:W-:Y:S01]  /*50f0*/  IMAD R11, R10.reuse, 0x200, R19.reuse ;  /* 0x000002000a0b7824 */ /* 0x140fe200078e0213 */
[----:B------:R-:W-:Y:S01]  /*5100*/  R2UR UR26, R21 ;  /* 0x00000000151a72ca */ /* 0x000fe200000e0000 */
[----:B------:R-:W-:Y:S01]  /*5110*/  IMAD R19, R10, 0x1000, R19 ;  /* 0x000010000a137824 */ /* 0x000fe200078e0213 */
[----:B------:R-:W-:Y:S01]  /*5120*/  R2UR UR27, R24 ;  /* 0x00000000181b72ca */ /* 0x000fe200000e0000 */
[----:B------:R-:W-:Y:S01]  /*5130*/  UIADD3 UR22, UP1, UR32, 0x1f0, URZ ;  /* 0x000001f020167890 */ /* 0x000fe2000ff3e03f */
[----:B------:R-:W-:Y:S01]  /*5140*/  R2UR UR8, R11 ;  /* 0x000000000b0872ca */ /* 0x000fe200000e0000 */
[----:B------:R-:W-:Y:S01]  /*5150*/  UIADD3 UR34, UP2, UR32, 0x2f0, URZ ;  /* 0x000002f020227890 */ /* 0x000fe2000ff5e03f */
[----:B------:R-:W-:Y:S01]  /*5160*/  R2UR UR16, R19 ;  /* 0x00000000131072ca */ /* 0x000fe200000e0000 */
[----:B------:R-:W-:Y:S01]  /*5170*/  UIADD3.X UR15, URZ, UR33, URZ, UP0, !UPT ;  /* 0x000000213f0f7290 */ /* 0x000fe200087fe43f */
[----:B------:R-:W-:Y:S01]  /*5180*/  R2UR UR11, R0 ;  /* 0x00000000000b72ca */ /* 0x000fe200000e0000 */
[----:B------:R-:W-:Y:S01]  /*5190*/  UIADD3.X UR23, URZ, UR33, URZ, UP1, !UPT ;  /* 0x000000213f177290 */ /* 0x000fe20008ffe43f */
[----:B------:R-:W-:Y:S01]  /*51a0*/  R2UR UR12, R23 ;  /* 0x00000000170c72ca */ /* 0x000fe200000e0000 */
[----:B------:R-:W-:Y:S01]  /*51b0*/  UIADD3 UR24, UR24, 0x300, URZ ;  /* 0x0000030018187890 */ /* 0x000fe2000fffe03f */
[----:B------:R-:W-:Y:S01]  /*51c0*/  R2UR UR18, R20 ;  /* 0x00000000141272ca */ /* 0x000fe200000e0000 */
[----:B------:R-:W-:Y:S01]  /*51d0*/  VIADD R10, R10, 0x1 ;  /* 0x000000010a0a7836 */ /* 0x000fe20000000000 */
[----:B------:R-:W-:Y:S01]  /*51e0*/  R2UR UR19, R17 ;  /* 0x00000000111372ca */ /* 0x000fe200000e0000 */
[----:B------:R-:W-:Y:S01]  /*51f0*/  UIADD3.X UR35, URZ, UR33, URZ, UP2, !UPT ;  /* 0x000000213f237290 */ /* 0x000fe200097fe43f */
[----:B------:R-:W-:Y:S01]  /*5200*/  ISETP.GT.AND P3, PT, R22, 0x1, PT ;  /* 0x000000011600780c */ /* 0x000fe20003f64270 */
[----:B------:R-:W-:Y:S01]  /*5210*/  UIADD3 UR8, UR8, 0x33300, URZ ;  /* 0x0003330008087890 */ /* 0x000fe2000fffe03f */
[C---:B------:R-:W-:Y:S01]  /*5220*/  ISETP.NE.AND P1, PT, R10.reuse, 0x22, PT ;  /* 0x000000220a00780c */ /* 0x040fe20003f25270 */
[----:B------:R-:W-:Y:S01]  /*5230*/  UIADD3 UR16, UR16, 0x11300, URZ ;  /* 0x0001130010107890 */ /* 0x000fe2000fffe03f */
[----:B------:R-:W-:Y:S01]  /*5240*/  VIADD R23, R23, 0x1 ;  /* 0x0000000117177836 */ /* 0x000fe20000000000 */
[----:B------:R-:W-:Y:S01]  /*5250*/  UMOV UR30, 0x0 ;  /* 0x00000000001e7882 */ /* 0x000fe20000000000 */
[----:B------:R-:W-:Y:S01]  /*5260*/  UMOV UR31, 0x10000000 ;  /* 0x10000000001f7882 */ /* 0x000fe20000000000 */
[----:B------:R-:W-:Y:S01]  /*5270*/  UMOV UR10, URZ ;  /* 0x0000003f000a7c82 */ /* 0x000fe20008000000 */
[----:B------:R-:W-:Y:S01]  /*5280*/  UMOV UR9, UR25 ;  /* 0x0000001900097c82 */ /* 0x000fe20008000000 */
[----:B------:R-:W-:Y:S01]  /*5290*/  UMOV UR13, UR28 ;  /* 0x0000001c000d7c82 */ /* 0x000fe20008000000 */
[----:B------:R0:W-:Y:S01]  /*52a0*/  UTMALDG.3D [UR24], [UR14], desc[UR30] ;  /* 0x00001e180e0075b4 */ /* 0x0001e20008011000 */
[----:B------:R-:W-:Y:S01]  /*52b0*/  UMOV UR17, UR25 ;  /* 0x0000001900117c82 */ /* 0x000fe20008000000 */
[----:B------:R-:W-:Y:S01]  /*52c0*/  UMOV UR20, UR28 ;  /* 0x0000001c00147c82 */ /* 0x000fe20008000000 */
[----:B------:R-:W-:Y:S01]  /*52d0*/  SEL R11, RZ, 0x1, P1 ;  /* 0x00000001ff0b7807 */ /* 0x000fe20000800000 */
[----:B------:R-:W-:Y:S01]  /*52e0*/  VIADD R21, R21, 0x20 ;  /* 0x0000002015157836 */ /* 0x000fe20000000000 */
[----:B------:R-:W-:Y:S01]  /*52f0*/  SEL R10, R10, RZ, P1 ;  /* 0x000000ff0a0a7207 */ /* 0x000fe20000800000 */
[----:B------:R-:W-:Y:S01]  /*5300*/  VIADD R20, R20, 0x40 ;  /* 0x0000004014147836 */ /* 0x000fe20000000000 */
[----:B------:R-:W-:Y:S01]  /*5310*/  LOP3.LUT R4, R4, R11, RZ, 0x3c, !PT ;  /* 0x0000000b04047212 */ /* 0x000fe200078e3cff */
[----:B------:R0:W-:Y:S01]  /*5320*/  UTMALDG.4D [UR8], [UR22], desc[UR30] ;  /* 0x00001e08160075b4 */ /* 0x0001e20008019000 */
[----:B------:R0:W-:Y:S02]  /*5330*/  UTMALDG.3D [UR16], [UR34], desc[UR30] ;  /* 0x00001e10220075b4 */ /* 0x0001e40008011000 */
[----:B0-----:R-:W-:Y:S05]  /*5340*/  @P3 BRA `(.L_x_102) ;  /* 0xfffffffc00143947 */ /* 0x001fea000383ffff */
.L_x_98:
[----:B------:R-:W-:Y:S05]  /*5350*/  BSYNC B1 ;  /* 0x0000000000017941 */ /* 0x000fea0003800000 */
.L_x_97:
[----:B------:R-:W-:Y:S01]  /*5360*/  LOP3.LUT P5, RZ, R14, 0xff, RZ, 0xc0, !PT ;  /* 0x000000ff0eff7812 */ /* 0x000fe200078ac0ff */
[----:B------:R-:W-:Y:S01]  /*5370*/  VIADD R15, R15, UR6 ;  /* 0x000000060f0f7c36 */ /* 0x000fe20008000000 */
[----:B------:R-:W-:Y:S01]  /*5380*/  ULDC.64 UR8, c[0x0][0x750] ;  /* 0x0001d40000087ab9 */ /* 0x000fe20000000a00 */
[----:B------:R-:W-:Y:S01]  /*5390*/  IMAD.U32 R10, RZ, RZ, UR6 ;  /* 0x00000006ff0a7e24 */ /* 0x000fe2000f8e00ff */
[----:B------:R-:W-:Y:S01]  /*53a0*/  UISETP.GE.U32.AND UP0, UPT, UR6, 0x22, UPT ;  /* 0x000000220600788c */ /* 0x000fe2000bf06070 */
[----:B------:R-:W-:Y:S01]  /*53b0*/  BSSY B1, `(.L_x_103) ;  /* 0x000006b000017945 */ /* 0x000fe20003800000 */
[----:B------:R-:W-:Y:S02]  /*53c0*/  ISETP.GT.U32.AND P1, PT, R15, 0x21, PT ;  /* 0x000000210f00780c */ /* 0x000fe40003f24070 */
[----:B------:R-:W-:Y:S02]  /*53d0*/  PRMT R14, RZ, 0x7610, R14 ;  /* 0x00007610ff0e7816 */ /* 0x000fe4000000000e */
[----:B------:R-:W-:-:S02]  /*53e0*/  ISETP.LT.U32.AND P1, PT, R10, 0x22, P1 ;  /* 0x000000220a00780c */ /* 0x000fc40000f21070 */
[----:B------:R-:W-:Y:S01]  /*53f0*/  PLOP3.LUT P3, PT, PT, PT, UP0, 0x80, 0x0 ;  /* 0x000000000000781c */ /* 0x000fe20003f6f008 */
[----:B------:R-:W0:Y:S01]  /*5400*/  @P5 S2R R5, SR_CgaCtaId ;  /* 0x0000000000055919 */ /* 0x000e220000008800 */
[----:B------:R-:W-:Y:S02]  /*5410*/  @P5 MOV R0, 0x400 ;  /* 0x0000040000005802 */ /* 0x000fe40000000f00 */
[----:B------:R-:W-:Y:S02]  /*5420*/  PRMT R10, RZ, 0x7610, R10 ;  /* 0x00007610ff0a7816 */ /* 0x000fe4000000000a */
[----:B0-----:R-:W-:Y:S01]  /*5430*/  @P5 LEA R0, R5, R0, 0x18 ;  /* 0x0000000005005211 */ /* 0x001fe200078ec0ff */
[----:B------:R-:W-:-:S03]  /*5440*/  IMAD.WIDE.U32 R4, R15, -0xf0f0f0f, RZ ;  /* 0xf0f0f0f10f047825 */ /* 0x000fc600078e00ff */
[----:B------:R0:W-:Y:S01]  /*5450*/  @P5 SYNCS.ARRIVE.TRANS64.A1T0 RZ, [R0+URZ+0x258], RZ ;  /* 0x000258ff00ff59a7 */ /* 0x0001e2000810003f */
[----:B------:R-:W-:Y:S02]  /*5460*/  IADD3 R2, P5, R2, R8, RZ ;  /* 0x0000000802027210 */ /* 0x000fe40007fbe0ff */
[----:B------:R-:W-:Y:S01]  /*5470*/  SHF.R.U32.HI R4, RZ, 0x5, R5 ;  /* 0x00000005ff047819 */ /* 0x000fe20000011605 */
[----:B------:R-:W-:Y:S02]  /*5480*/  IMAD.MOV.U32 R5, RZ, RZ, -0x1 ;  /* 0xffffffffff057424 */ /* 0x000fe400078e00ff */
[----:B------:R-:W-:Y:S01]  /*5490*/  IMAD.X R3, R3, 0x1, R12, P5 ;  /* 0x0000000103037824 */ /* 0x000fe200028e060c */
[----:B0-----:R-:W-:Y:S01]  /*54a0*/  SEL R0, RZ, 0x1, !P1 ;  /* 0x00000001ff007807 */ /* 0x001fe20004800000 */
[----:B------:R-:W-:Y:S01]  /*54b0*/  IMAD R15, R4, -0x22, R15 ;  /* 0xffffffde040f7824 */ /* 0x000fe200078e020f */
[----:B------:R-:W-:Y:S02]  /*54c0*/  ISETP.GE.U32.AND P1, PT, R2, UR8, PT ;  /* 0x0000000802007c0c */ /* 0x000fe4000bf26070 */
[----:B------:R-:W-:Y:S01]  /*54d0*/  LOP3.LUT R7, R7, R0, RZ, 0x3c, !PT ;  /* 0x0000000007077212 */ /* 0x000fe200078e3cff */
[----:B------:R-:W-:Y:S01]  /*54e0*/  IMAD.MOV.U32 R0, RZ, RZ, -0x1 ;  /* 0xffffffffff007424 */ /* 0x000fe200078e00ff */
[----:B------:R-:W-:-:S02]  /*54f0*/  ISETP.GE.U32.AND.EX P1, PT, R3, UR9, PT, P1 ;  /* 0x0000000903007c0c */ /* 0x000fc4000bf26110 */
[----:B------:R-:W-:Y:S01]  /*5500*/  @P3 LOP3.LUT R7, R7, 0x1, R4, 0x78, !PT ;  /* 0x0000000107073812 */ /* 0x000fe200078e7804 */
[----:B------:R-:W-:-:S10]  /*5510*/  IMAD.MOV.U32 R4, RZ, RZ, -0x1 ;  /* 0xffffffffff047424 */ /* 0x000fd400078e00ff */
[----:B------:R-:W-:Y:S05]  /*5520*/  @P1 BRA `(.L_x_104) ;  /* 0x00000004004c1947 */ /* 0x000fea0003800000 */
[----:B------:R-:W0:Y:S01]  /*5530*/  S2R R17, SR_CTAID.X ;  /* 0x0000000000117919 */ /* 0x000e220000002500 */
[----:B------:R-:W-:Y:S01]  /*5540*/  ULDC.64 UR8, c[0x0][0x728] ;  /* 0x0001ca0000087ab9 */ /* 0x000fe20000000a00 */
[----:B------:R-:W1:Y:S01]  /*5550*/  LDC R18, c[0x0][0x144] ;  /* 0x00005100ff127b82 */ /* 0x000e620000000800 */
[----:B------:R-:W-:Y:S01]  /*5560*/  ISETP.NE.U32.AND P1, PT, RZ, UR8, PT ;  /* 0x00000008ff007c0c */ /* 0x000fe2000bf25070 */
[----:B------:R-:W2:Y:S01]  /*5570*/  S2R R0, SR_CTAID.Y ;  /* 0x0000000000007919 */ /* 0x000ea20000002600 */
[----:B------:R-:W-:Y:S01]  /*5580*/  ULDC UR10, c[0x0][0x150] ;  /* 0x00005400000a7ab9 */ /* 0x000fe20000000800 */
[----:B------:R-:W-:Y:S01]  /*5590*/  ULDC UR11, c[0x0][0x730] ;  /* 0x0001cc00000b7ab9 */ /* 0x000fe20000000800 */
[----:B------:R-:W-:Y:S01]  /*55a0*/  ISETP.NE.AND.EX P1, PT, RZ, UR9, PT, P1 ;  /* 0x00000009ff007c0c */ /* 0x000fe2000bf25310 */
[----:B------:R-:W-:Y:S01]  /*55b0*/  IMAD.MOV.U32 R4, RZ, RZ, R2 ;  /* 0x000000ffff047224 */ /* 0x000fe200078e0002 */
[----:B0-----:R-:W-:-:S05]  /*55c0*/  I2FP.F32.U32 R5, R17 ;  /* 0x0000001100057245 */ /* 0x001fca0000201000 */
[----:B------:R-:W-:Y:S01]  /*55d0*/  FMUL R20, R5, UR10 ;  /* 0x0000000a05147c20 */ /* 0x000fe20008400000 */
[----:B------:R-:W-:-:S05]  /*55e0*/  IMAD.MOV.U32 R5, RZ, RZ, R3 ;  /* 0x000000ffff057224 */ /* 0x000fca00078e0003 */
[----:B--2---:R-:W-:Y:S05]  /*55f0*/  @!P1 BRA `(.L_x_105) ;  /* 0x0000000000289947 */ /* 0x004fea0003800000 */
[----:B------:R-:W-:Y:S02]  /*5600*/  ULDC UR10, c[0x0][0x734] ;  /* 0x0001cd00000a7ab9 */ /* 0x000fe40000000800 */
[----:B------:R-:W-:-:S05]  /*5610*/  IADD3 R5, P1, R2, UR10, RZ ;  /* 0x0000000a02057c10 */ /* 0x000fca000ff3e0ff */
[----:B------:R-:W-:-:S04]  /*5620*/  IMAD.X R19, RZ, RZ, R3, P1 ;  /* 0x000000ffff137224 */ /* 0x000fc800008e0603 */
[----:B------:R-:W-:-:S04]  /*5630*/  IMAD.WIDE.U32 R10, R19, UR8, RZ ;  /* 0x00000008130a7c25 */ /* 0x000fc8000f8e00ff */
[----:B------:R-:W-:-:S04]  /*5640*/  IMAD.WIDE.U32 R10, P1, R5, UR9, R10 ;  /* 0x00000009050a7c25 */ /* 0x000fc8000f82000a */
[----:B------:R-:W-:-:S04]  /*5650*/  IMAD.WIDE.U32 R4, R5, UR8, RZ ;  /* 0x0000000805047c25 */ /* 0x000fc8000f8e00ff */
[----:B------:R-:W-:Y:S01]  /*5660*/  IMAD.MOV.U32 R4, RZ, RZ, R11 ;  /* 0x000000ffff047224 */ /* 0x000fe200078e000b */
[----:B------:R-:W-:Y:S01]  /*5670*/  IADD3 RZ, P3, R5, R10, RZ ;  /* 0x0000000a05ff7210 */ /* 0x000fe20007f7e0ff */
[----:B------:R-:W-:-:S04]  /*5680*/  IMAD.X R5, RZ, RZ, RZ, P1 ;  /* 0x000000ffff057224 */ /* 0x000fc800008e06ff */
[----:B------:R-:W-:-:S08]  /*5690*/  IMAD.WIDE.U32.X R4, R19, UR9, R4, P3 ;  /* 0x0000000913047c25 */ /* 0x000fd000098e0404 */
.L_x_105:
[--C-:B------:R-:W-:Y:S01]  /*56a0*/  SHF.R.U64 R16, R4, UR11, R5.reuse ;  /* 0x0000000b04107c19 */ /* 0x100fe20008001205 */
[----:B------:R-:W0:Y:S01]  /*56b0*/  F2I.U32.TRUNC.NTZ R20, R20 ;  /* 0x0000001400147305 */ /* 0x000e22000020f000 */
[----:B------:R-:W-:Y:S01]  /*56c0*/  SHF.R.U32.HI R4, RZ, UR11, R5 ;  /* 0x0000000bff047c19 */ /* 0x000fe20008011605 */
[----:B------:R-:W-:Y:S01]  /*56d0*/  ULDC.64 UR8, c[0x0][0x720] ;  /* 0x0001c80000087ab9 */ /* 0x000fe20000000a00 */
[----:B------:R-:W-:Y:S01]  /*56e0*/  IADD3 R11, P1, RZ, -R16, RZ ;  /* 0x80000010ff0b7210 */ /* 0x000fe20007f3e0ff */
[----:B------:R-:W-:Y:S01]  /*56f0*/  ULDC.64 UR10, c[0x0][0x740] ;  /* 0x0001d000000a7ab9 */ /* 0x000fe20000000a00 */
[----:B------:R-:W2:Y:S03]  /*5700*/  LDC R21, c[0x0][0x148] ;  /* 0x00005200ff157b82 */ /* 0x000ea60000000800 */
[----:B------:R-:W-:Y:S01]  /*5710*/  IMAD.X R4, RZ, RZ, ~R4, P1 ;  /* 0x000000ffff047224 */ /* 0x000fe200008e0e04 */
[----:B------:R-:W-:-:S03]  /*5720*/  ISETP.NE.U32.AND P1, PT, RZ, UR10, PT ;  /* 0x0000000aff007c0c */ /* 0x000fc6000bf25070 */
[----:B------:R-:W-:Y:S01]  /*5730*/  IMAD R10, R4, UR8, RZ ;  /* 0x00000008040a7c24 */ /* 0x000fe2000f8e02ff */
[----:B------:R-:W-:Y:S01]  /*5740*/  ISETP.NE.AND.EX P1, PT, RZ, UR11, PT, P1 ;  /* 0x0000000bff007c0c */ /* 0x000fe2000bf25310 */
[----:B------:R-:W-:Y:S01]  /*5750*/  IMAD.WIDE.U32 R4, R11, UR8, R2 ;  /* 0x000000080b047c25 */ /* 0x000fe2000f8e0002 */
[----:B------:R-:W-:-:S03]  /*5760*/  ULDC UR8, c[0x0][0x718] ;  /* 0x0001c60000087ab9 */ /* 0x000fc60000000800 */
[----:B------:R-:W-:Y:S01]  /*5770*/  IMAD R11, R11, UR9, R10 ;  /* 0x000000090b0b7c24 */ /* 0x000fe2000f8e020a */
[----:B------:R-:W-:Y:S01]  /*5780*/  ULDC UR9, c[0x0][0x154] ;  /* 0x0000550000097ab9 */ /* 0x000fe20000000800 */
[----:B0-----:R-:W-:Y:S02]  /*5790*/  IMAD.MOV R10, RZ, RZ, -R20 ;  /* 0x000000ffff0a7224 */ /* 0x001fe400078e0a14 */
[----:B------:R-:W-:Y:S02]  /*57a0*/  IMAD.IADD R5, R5, 0x1, R11 ;  /* 0x0000000105057824 */ /* 0x000fe400078e020b */
[----:B-1----:R-:W-:Y:S01]  /*57b0*/  IMAD R17, R18, R10, R17 ;  /* 0x0000000a12117224 */ /* 0x002fe200078e0211 */
[----:B------:R-:W-:Y:S02]  /*57c0*/  I2FP.F32.U32 R10, R0 ;  /* 0x00000000000a7245 */ /* 0x000fe40000201000 */
[--C-:B------:R-:W-:Y:S02]  /*57d0*/  SHF.R.U64 R18, R4, UR8, R5.reuse ;  /* 0x0000000804127c19 */ /* 0x100fe40008001205 */
[----:B------:R-:W-:Y:S01]  /*57e0*/  SHF.R.U32.HI R5, RZ, UR8, R5 ;  /* 0x00000008ff057c19 */ /* 0x000fe20008011605 */
[----:B------:R-:W-:Y:S01]  /*57f0*/  FMUL R10, R10, UR9 ;  /* 0x000000090a0a7c20 */ /* 0x000fe20008400000 */
[----:B------:R-:W-:-:S02]  /*5800*/  ULDC UR8, c[0x0][0x708] ;  /* 0x0001c20000087ab9 */ /* 0x000fc40000000800 */
[--C-:B------:R-:W-:Y:S01]  /*5810*/  SHF.R.U64 R20, R18, UR8, R5.reuse ;  /* 0x0000000812147c19 */ /* 0x100fe20008001205 */
[----:B------:R0:W1:Y:S01]  /*5820*/  F2I.U32.TRUNC.NTZ R22, R10 ;  /* 0x0000000a00167305 */ /* 0x000062000020f000 */
[----:B------:R-:W-:Y:S01]  /*5830*/  SHF.R.U32.HI R5, RZ, UR8, R5 ;  /* 0x00000008ff057c19 */ /* 0x000fe20008011605 */
[----:B------:R-:W-:-:S03]  /*5840*/  ULDC UR8, c[0x0][0x758] ;  /* 0x0001d60000087ab9 */ /* 0x000fc60000000800 */
[--C-:B------:R-:W-:Y:S02]  /*5850*/  SHF.R.U64 R19, R20, UR8, R5.reuse ;  /* 0x0000000814137c19 */ /* 0x100fe40008001205 */
[----:B------:R-:W-:-:S03]  /*5860*/  SHF.R.U32.HI R23, RZ, UR8, R5 ;  /* 0x00000008ff177c19 */ /* 0x000fc60008011605 */
[----:B------:R-:W-:Y:S02]  /*5870*/  IMAD.MOV.U32 R4, RZ, RZ, R19 ;  /* 0x000000ffff047224 */ /* 0x000fe400078e0013 */
[----:B------:R-:W-:Y:S01]  /*5880*/  IMAD.MOV.U32 R5, RZ, RZ, R23 ;  /* 0x000000ffff057224 */ /* 0x000fe200078e0017 */
[----:B0-----:R-:W-:Y:S06]  /*5890*/  @!P1 BRA `(.L_x_106) ;  /* 0x0000000000289947 */ /* 0x001fec0003800000 */
        /* <DEDUP_REMOVED lines=10> */
.L_x_106:
[----:B------:R-:W-:Y:S01]  /*5940*/  ULDC UR8, c[0x0][0x748] ;  /* 0x0001d20000087ab9 */ /* 0x000fe20000000800 */
[----:B-1----:R-:W-:Y:S01]  /*5950*/  IMAD.MOV R22, RZ, RZ, -R22 ;  /* 0x000000ffff167224 */ /* 0x002fe200078e0a16 */
[----:B------:R-:W-:Y:S01]  /*5960*/  SHF.R.U64 R5, R4, UR8, R5 ;  /* 0x0000000804057c19 */ /* 0x000fe20008001205 */
[----:B------:R-:W-:Y:S01]  /*5970*/  ULDC UR8, c[0x0][0x738] ;  /* 0x0001ce0000087ab9 */ /* 0x000fe20000000800 */
[----:B------:R-:W-:Y:S01]  /*5980*/  LOP3.LUT R4, R20, UR7, RZ, 0xc0, !PT ;  /* 0x0000000714047c12 */ /* 0x000fe2000f8ec0ff */
[----:B--2---:R-:W-:Y:S01]  /*5990*/  @P4 IMAD R17, R21, R22, R0 ;  /* 0x0000001615114224 */ /* 0x004fe200078e0200 */
[----:B------:R-:W-:Y:S01]  /*59a0*/  LOP3.LUT R18, R18, UR4, RZ, 0xc0, !PT ;  /* 0x0000000412127c12 */ /* 0x000fe2000f8ec0ff */
[----:B------:R-:W-:Y:S01]  /*59b0*/  IMAD.MOV R0, RZ, RZ, -R5 ;  /* 0x000000ffff007224 */ /* 0x000fe200078e0a05 */
[----:B------:R-:W-:Y:S01]  /*59c0*/  ULDC UR9, c[0x0][0x710] ;  /* 0x0001c40000097ab9 */ /* 0x000fe20000000800 */
[----:B------:R-:W-:Y:S02]  /*59d0*/  IMAD R4, R5, UR5, R4 ;  /* 0x0000000505047c24 */ /* 0x000fe4000f8e0204 */
[----:B------:R-:W-:Y:S01]  /*59e0*/  IMAD R19, R0, UR8, R19 ;  /* 0x0000000800137c24 */ /* 0x000fe2000f8e0213 */
[----:B------:R-:W-:Y:S01]  /*59f0*/  ULDC UR8, c[0x0][0x700] ;  /* 0x0001c00000087ab9 */ /* 0x000fe20000000800 */
[----:B------:R-:W-:-:S02]  /*5a00*/  IMAD R17, R4, UR9, R17 ;  /* 0x0000000904117c24 */ /* 0x000fc4000f8e0211 */
[----:B------:R-:W-:Y:S02]  /*5a10*/  IMAD R0, R19, UR8, R18 ;  /* 0x0000000813007c24 */ /* 0x000fe4000f8e0212 */
[----:B------:R-:W-:Y:S02]  /*5a20*/  IMAD.MOV.U32 R10, RZ, RZ, 0x1 ;  /* 0x00000001ff0a7424 */ /* 0x000fe400078e00ff */
[----:B------:R-:W-:Y:S01]  /*5a30*/  IMAD.MOV.U32 R5, RZ, RZ, R16 ;  /* 0x000000ffff057224 */ /* 0x000fe200078e0010 */
[----:B------:R-:W-:Y:S02]  /*5a40*/  SEL R4, R0, R17, !P4 ;  /* 0x0000001100047207 */ /* 0x000fe40006000000 */
[----:B------:R-:W-:-:S07]  /*5a50*/  SEL R0, R17, R0, !P4 ;  /* 0x0000000011007207 */ /* 0x000fce0006000000 */
.L_x_104:
[----:B------:R-:W-:Y:S05]  /*5a60*/  BSYNC B1 ;  /* 0x0000000000017941 */ /* 0x000fea0003800000 */
.L_x_103:
[----:B------:R-:W-:-:S13]  /*5a70*/  LOP3.LUT P1, RZ, R10, 0xff, RZ, 0xc0, !PT ;  /* 0x000000ff0aff7812 */ /* 0x000fda000782c0ff */
[----:B------:R-:W-:Y:S05]  /*5a80*/  @P1 BRA `(.L_x_107) ;  /* 0xfffffff4000c1947 */ /* 0x000fea000383ffff */
[----:B------:R-:W-:Y:S05]  /*5a90*/  BSYNC B0 ;  /* 0x0000000000007941 */ /* 0x000fea0003800000 */
.L_x_95:
[----:B------:R-:W-:-:S03]  /*5aa0*/  UMOV UR8, 0xffffffff ;  /* 0xffffffff00087882 */ /* 0x000fc60000000000 */
[----:B------:R-:W-:Y:S05]  /*5ab0*/  BRA.DIV UR8, `(.L_x_108) ;  /* 0x00000016086c7947 */ /* 0x000fea000b800000 */
[----:B------:R-:W-:-:S13]  /*5ac0*/  ELECT P0, URZ, PT ;  /* 0x00000000003f782f */ /* 0x000fda0003800000 */
.L_x_154:
[----:B------:R-:W-:Y:S04]  /*5ad0*/  BSSY B0, `(.L_x_109) ;  /* 0x0000139000007945 */ /* 0x000fe80003800000 */
[----:B------:R-:W-:Y:S05]  /*5ae0*/  @!P0 BRA `(.L_x_110) ;  /* 0x0000001000dc8947 */ /* 0x000fea0003800000 */
[----:B------:R-:W-:-:S04]  /*5af0*/  LOP3.LUT R6, R6, 0x2, RZ, 0xfc, !PT ;  /* 0x0000000206067812 */ /* 0x000fc800078efcff */
[----:B------:R-:W-:-:S13]  /*5b00*/  ISETP.NE.AND P0, PT, R6, 0x3, PT ;  /* 0x000000030600780c */ /* 0x000fda0003f05270 */
[----:B------:R-:W-:Y:S05]  /*5b10*/  @!P0 BRA `(.L_x_111) ;  /* 0x0000000000048947 */ /* 0x000fea0003800000 */
[----:B------:R-:W-:Y:S01]  /*5b20*/  BPT.TRAP 0x1 ;  /* 0x000000040000795c */ /* 0x000fe20000300000 */
.L_x_111:
[----:B------:R-:W0:Y:S01]  /*5b30*/  S2R R3, SR_CgaCtaId ;  /* 0x0000000000037919 */ /* 0x000e220000008800 */
[----:B------:R-:W-:-:S04]  /*5b40*/  MOV R0, 0x400 ;  /* 0x0000040000007802 */ /* 0x000fc80000000f00 */
[----:B0-----:R-:W-:Y:S02]  /*5b50*/  LEA R0, R3, R0, 0x18 ;  /* 0x0000000003007211 */ /* 0x001fe400078ec0ff */
[----:B------:R-:W-:-:S03]  /*5b60*/  SHF.L.U32 R3, R7, 0x1f, RZ ;  /* 0x0000001f07037819 */ /* 0x000fc600000006ff */
[----:B------:R-:W-:-:S04]  /*5b70*/  VIADD R0, R0, 0x110 ;  /* 0x0000011000007836 */ /* 0x000fc80000000000 */
[C---:B------:R-:W-:Y:S02]  /*5b80*/  IMAD R6, R15.reuse, 0x8, R0 ;  /* 0x000000080f067824 */ /* 0x040fe400078e0200 */
[----:B------:R-:W-:Y:S02]  /*5b90*/  VIADD R15, R15, 0x1 ;  /* 0x000000010f0f7836 */ /* 0x000fe40000000000 */
[----:B------:R-:W0:Y:S03]  /*5ba0*/  SYNCS.PHASECHK.TRANS64.TRYWAIT P0, [R6+URZ], R3 ;  /* 0x00000003060075a7 */ /* 0x000e26000800017f */
[----:B------:R-:W-:-:S04]  /*5bb0*/  ISETP.NE.AND P1, PT, R15, 0x22, PT ;  /* 0x000000220f00780c */ /* 0x000fc80003f25270 */
[----:B------:R-:W-:Y:S02]  /*5bc0*/  SEL R2, RZ, 0x1, P1 ;  /* 0x00000001ff027807 */ /* 0x000fe40000800000 */
[----:B------:R-:W-:Y:S02]  /*5bd0*/  SEL R15, R15, RZ, P1 ;  /* 0x000000ff0f0f7207 */ /* 0x000fe40000800000 */
[----:B------:R-:W-:-:S03]  /*5be0*/  LOP3.LUT R8, R7, R2, RZ, 0x3c, !PT ;  /* 0x0000000207087212 */ /* 0x000fc600078e3cff */
[----:B------:R-:W-:Y:S01]  /*5bf0*/  IMAD R7, R15, 0x8, R0 ;  /* 0x000000080f077824 */ /* 0x000fe200078e0200 */
[----:B------:R-:W-:Y:S01]  /*5c00*/  SHF.L.U32 R4, R8, 0x1f, RZ ;  /* 0x0000001f08047819 */ /* 0x000fe200000006ff */
[----:B0-----:R-:W-:Y:S06]  /*5c10*/  @!P0 BRA `(.L_x_112) ;  /* 0x0000001400388947 */ /* 0x001fec0003800000 */
.L_x_155:
[----:B------:R-:W1:Y:S01]  /*5c20*/  SYNCS.PHASECHK.TRANS64.TRYWAIT P0, [R7+URZ], R4 ;  /* 0x00000004070075a7 */ /* 0x000e62000800017f */
[----:B------:R-:W-:-:S05]  /*5c30*/  VIADD R2, R15, 0x1 ;  /* 0x000000010f027836 */ /* 0x000fca0000000000 */
[----:B------:R-:W-:-:S04]  /*5c40*/  ISETP.NE.AND P1, PT, R2, 0x22, PT ;  /* 0x000000220200780c */ /* 0x000fc80003f25270 */
[----:B0-----:R-:W-:Y:S02]  /*5c50*/  SEL R3, RZ, 0x1, P1 ;  /* 0x00000001ff037807 */ /* 0x001fe40000800000 */
[----:B------:R-:W-:Y:S02]  /*5c60*/  SEL R9, R2, RZ, P1 ;  /* 0x000000ff02097207 */ /* 0x000fe40000800000 */
[----:B------:R-:W-:-:S03]  /*5c70*/  LOP3.LUT R8, R8, R3, RZ, 0x3c, !PT ;  /* 0x0000000308087212 */ /* 0x000fc600078e3cff */
[----:B------:R-:W-:Y:S01]  /*5c80*/  IMAD R6, R9, 0x8, R0 ;  /* 0x0000000809067824 */ /* 0x000fe200078e0200 */
[----:B------:R-:W-:Y:S01]  /*5c90*/  SHF.L.U32 R5, R8, 0x1f, RZ ;  /* 0x0000001f08057819 */ /* 0x000fe200000006ff */
[----:B-1----:R-:W-:Y:S06]  /*5ca0*/  @!P0 BRA `(.L_x_113) ;  /* 0x0000001400288947 */ /* 0x002fec0003800000 */
.L_x_156:
[----:B------:R-:W1:Y:S01]  /*5cb0*/  SYNCS.PHASECHK.TRANS64.TRYWAIT P0, [R6+URZ], R5 ;  /* 0x00000005060075a7 */ /* 0x000e62000800017f */
[----:B------:R-:W-:-:S05]  /*5cc0*/  VIADD R2, R9, 0x1 ;  /* 0x0000000109027836 */ /* 0x000fca0000000000 */
[----:B------:R-:W-:-:S04]  /*5cd0*/  ISETP.NE.AND P1, PT, R2, 0x22, PT ;  /* 0x000000220200780c */ /* 0x000fc80003f25270 */
[----:B------:R-:W-:Y:S02]  /*5ce0*/  SEL R3, RZ, 0x1, P1 ;  /* 0x00000001ff037807 */ /* 0x000fe40000800000 */
[----:B0-----:R-:W-:Y:S02]  /*5cf0*/  SEL R7, R2, RZ, P1 ;  /* 0x000000ff02077207 */ /* 0x001fe40000800000 */
[----:B------:R-:W-:-:S03]  /*5d00*/  LOP3.LUT R8, R8, R3, RZ, 0x3c, !PT ;  /* 0x0000000308087212 */ /* 0x000fc600078e3cff */
[----:B------:R-:W-:Y:S01]  /*5d10*/  IMAD R9, R7, 0x8, R0 ;  /* 0x0000000807097824 */ /* 0x000fe200078e0200 */
[----:B------:R-:W-:Y:S01]  /*5d20*/  SHF.L.U32 R4, R8, 0x1f, RZ ;  /* 0x0000001f08047819 */ /* 0x000fe200000006ff */
[----:B-1----:R-:W-:Y:S06]  /*5d30*/  @!P0 BRA `(.L_x_114) ;  /* 0x0000001400188947 */ /* 0x002fec0003800000 */
.L_x_157:
[----:B------:R-:W1:Y:S01]  /*5d40*/  SYNCS.PHASECHK.TRANS64.TRYWAIT P0, [R9+URZ], R4 ;  /* 0x00000004090075a7 */ /* 0x000e62000800017f */
[----:B------:R-:W-:-:S05]  /*5d50*/  VIADD R2, R7, 0x1 ;  /* 0x0000000107027836 */ /* 0x000fca0000000000 */
[----:B------:R-:W-:-:S04]  /*5d60*/  ISETP.NE.AND P1, PT, R2, 0x22, PT ;  /* 0x000000220200780c */ /* 0x000fc80003f25270 */
[----:B------:R-:W-:Y:S02]  /*5d70*/  SEL R3, RZ, 0x1, P1 ;  /* 0x00000001ff037807 */ /* 0x000fe40000800000 */
[----:B------:R-:W-:Y:S02]  /*5d80*/  SEL R7, R2, RZ, P1 ;  /* 0x000000ff02077207 */ /* 0x000fe40000800000 */
[----:B------:R-:W-:-:S03]  /*5d90*/  LOP3.LUT R8, R8, R3, RZ, 0x3c, !PT ;  /* 0x0000000308087212 */ /* 0x000fc600078e3cff */
[----:B0-----:R-:W-:Y:S01]  /*5da0*/  IMAD R6, R7, 0x8, R0 ;  /* 0x0000000807067824 */ /* 0x001fe200078e0200 */
[----:B------:R-:W-:Y:S01]  /*5db0*/  SHF.L.U32 R5, R8, 0x1f, RZ ;  /* 0x0000001f08057819 */ /* 0x000fe200000006ff */
[----:B-1----:R-:W-:Y:S06]  /*5dc0*/  @!P0 BRA `(.L_x_115) ;  /* 0x0000001400088947 */ /* 0x002fec0003800000 */
.L_x_158:
        /* <DEDUP_REMOVED lines=9> */
.L_x_159:
        /* <DEDUP_REMOVED lines=9> */
.L_x_160:
        /* <DEDUP_REMOVED lines=9> */
.L_x_161:
        /* <DEDUP_REMOVED lines=9> */
.L_x_162:
        /* <DEDUP_REMOVED lines=9> */
.L_x_163:
        /* <DEDUP_REMOVED lines=9> */
.L_x_164:
        /* <DEDUP_REMOVED lines=9> */
.L_x_165:
        /* <DEDUP_REMOVED lines=9> */
.L_x_166:
        /* <DEDUP_REMOVED lines=9> */
.L_x_167:
        /* <DEDUP_REMOVED lines=9> */
.L_x_168:
        /* <DEDUP_REMOVED lines=9> */
.L_x_169:
        /* <DEDUP_REMOVED lines=9> */
.L_x_170:
        /* <DEDUP_REMOVED lines=9> */
.L_x_171:
        /* <DEDUP_REMOVED lines=9> */
.L_x_172:
        /* <DEDUP_REMOVED lines=9> */
.L_x_173:
        /* <DEDUP_REMOVED lines=9> */
.L_x_174:
        /* <DEDUP_REMOVED lines=9> */
.L_x_175:
        /* <DEDUP_REMOVED lines=9> */
.L_x_176:
        /* <DEDUP_REMOVED lines=9> */
.L_x_177:
        /* <DEDUP_REMOVED lines=9> */
.L_x_178:
        /* <DEDUP_REMOVED lines=9> */
.L_x_179:
        /* <DEDUP_REMOVED lines=9> */
.L_x_180:
        /* <DEDUP_REMOVED lines=9> */
.L_x_181:
        /* <DEDUP_REMOVED lines=9> */
.L_x_182:
        /* <DEDUP_REMOVED lines=9> */
.L_x_183:
        /* <DEDUP_REMOVED lines=9> */
.L_x_184:
        /* <DEDUP_REMOVED lines=9> */
.L_x_185:
        /* <DEDUP_REMOVED lines=9> */
.L_x_186:
[----:B------:R-:W1:Y:S01]  /*6d90*/  SYNCS.PHASECHK.TRANS64.TRYWAIT P0, [R6+URZ], R5 ;  /* 0x00000005060075a7 */ /* 0x000e62000800017f */
[----:B------:R-:W-:-:S05]  /*6da0*/  VIADD R2, R7, 0x1 ;  /* 0x0000000107027836 */ /* 0x000fca0000000000 */
[----:B------:R-:W-:-:S04]  /*6db0*/  ISETP.NE.AND P1, PT, R2, 0x22, PT ;  /* 0x000000220200780c */ /* 0x000fc80003f25270 */
[----:B0-----:R-:W-:Y:S02]  /*6dc0*/  SEL R4, RZ, 0x1, P1 ;  /* 0x00000001ff047807 */ /* 0x001fe40000800000 */
[----:B------:R-:W-:Y:S02]  /*6dd0*/  SEL R3, R2, RZ, P1 ;  /* 0x000000ff02037207 */ /* 0x000fe40000800000 */
[----:B------:R-:W-:Y:S01]  /*6de0*/  LOP3.LUT R4, R11, R4, RZ, 0x3c, !PT ;  /* 0x000000040b047212 */ /* 0x000fe200078e3cff */
[----:B-1----:R-:W-:Y:S06]  /*6df0*/  @!P0 BRA `(.L_x_144) ;  /* 0x0000000c00408947 */ /* 0x002fec0003800000 */
.L_x_187:
[----:B------:R-:W-:Y:S01]  /*6e00*/  IMAD R3, R3, 0x8, R0 ;  /* 0x0000000803037824 */ /* 0x000fe200078e0200 */
[----:B------:R-:W-:-:S07]  /*6e10*/  SHF.L.U32 R0, R4, 0x1f, RZ ;  /* 0x0000001f04007819 */ /* 0x000fce00000006ff */
.L_x_145:
[----:B-1----:R1:W2:Y:S02]  /*6e20*/  SYNCS.PHASECHK.TRANS64.TRYWAIT P0, [R3+URZ], R0 ;  /* 0x00000000030075a7 */ /* 0x0022a4000800017f */
[----:B--2---:R-:W-:Y:S05]  /*6e30*/  @!P0 NANOSLEEP.SYNCS 0x989680 ;  /* 0x009896800000895d */ /* 0x004fea0003900000 */
[----:B------:R-:W2:Y:S02]  /*6e40*/  @!P0 SYNCS.PHASECHK.TRANS64 P0, [R3+URZ], R0 ;  /* 0x00000000030085a7 */ /* 0x000ea4000800007f */
[----:B--2---:R-:W-:Y:S05]  /*6e50*/  @!P0 BRA `(.L_x_145) ;  /* 0xfffffffc00f08947 */ /* 0x004fea000383ffff */
.L_x_110:
[----:B------:R-:W-:Y:S05]  /*6e60*/  BSYNC B0 ;  /* 0x0000000000007941 */ /* 0x000fea0003800000 */
.L_x_109:
[----:B------:R-:W-:Y:S05]  /*6e70*/  EXIT ;  /* 0x000000000000794d */ /* 0x000fea0003800000 */
.L_x_16:
[----:B0-----:R-:W-:-:S04]  /*6e80*/  IMAD.U32 R26, RZ, RZ, UR16 ;  /* 0x00000010ff1a7e24 */ /* 0x001fc8000f8e00ff */
[----:B------:R0:W1:Y:S03]  /*6e90*/  SYNCS.PHASECHK.TRANS64.TRYWAIT P0, [R26+URZ+-0x8], R25 ;  /* 0xfffff8191a0075a7 */ /* 0x000066000800017f */
[----:B-1----:R-:W-:Y:S05]  /*6ea0*/  @!P0 NANOSLEEP.SYNCS 0x989680 ;  /* 0x009896800000895d */ /* 0x002fea0003900000 */
[----:B------:R-:W1:Y:S02]  /*6eb0*/  @!P0 SYNCS.PHASECHK.TRANS64 P0, [R26+URZ+-0x8], R25 ;  /* 0xfffff8191a0085a7 */ /* 0x000e64000800007f */
[----:B-1----:R-:W-:Y:S05]  /*6ec0*/  @!P0 BRA `(.L_x_16) ;  /* 0xfffffffc00ec8947 */ /* 0x002fea000383ffff */
[----:B------:R-:W-:Y:S05]  /*6ed0*/  BRA `(.L_x_146) ;  /* 0xffffffac00007947 */ /* 0x000fea000383ffff */
.L_x_21:
[----:B-1----:R-:W-:-:S04]  /*6ee0*/  IMAD.U32 R59, RZ, RZ, UR8 ;  /* 0x00000008ff3b7e24 */ /* 0x002fc8000f8e00ff */
[----:B------:R1:W2:Y:S03]  /*6ef0*/  SYNCS.PHASECHK.TRANS64.TRYWAIT P0, [R59+URZ], R58 ;  /* 0x0000003a3b0075a7 */ /* 0x0002a6000800017f */
[----:B--2---:R-:W-:Y:S05]  /*6f00*/  @!P0 NANOSLEEP.SYNCS 0x989680 ;  /* 0x009896800000895d */ /* 0x004fea0003900000 */
[----:B------:R-:W2:Y:S02]  /*6f10*/  @!P0 SYNCS.PHASECHK.TRANS64 P0, [R59+URZ], R58 ;  /* 0x0000003a3b0085a7 */ /* 0x000ea4000800007f */
[----:B--2---:R-:W-:Y:S05]  /*6f20*/  @!P0 BRA `(.L_x_21) ;  /* 0xfffffffc00ec8947 */ /* 0x004fea000383ffff */
[----:B------:R-:W-:Y:S05]  /*6f30*/  BRA `(.L_x_20) ;  /* 0xffffffac00747947 */ /* 0x000fea000383ffff */
.L_x_25:
[----:B--2---:R-:W-:-:S04]  /*6f40*/  IMAD.U32 R57, RZ, RZ, UR16 ;  /* 0x00000010ff397e24 */ /* 0x004fc8000f8e00ff */
[----:B------:R2:W3:Y:S03]  /*6f50*/  SYNCS.PHASECHK.TRANS64.TRYWAIT P0, [R57+URZ+0x8], R56 ;  /* 0x00000838390075a7 */ /* 0x0004e6000800017f */
[----:B---3--:R-:W-:Y:S05]  /*6f60*/  @!P0 NANOSLEEP.SYNCS 0x989680 ;  /* 0x009896800000895d */ /* 0x008fea0003900000 */
[----:B------:R-:W3:Y:S02]  /*6f70*/  @!P0 SYNCS.PHASECHK.TRANS64 P0, [R57+URZ+0x8], R56 ;  /* 0x00000838390085a7 */ /* 0x000ee4000800007f */
[----:B---3--:R-:W-:Y:S05]  /*6f80*/  @!P0 BRA `(.L_x_25) ;  /* 0xfffffffc00ec8947 */ /* 0x008fea000383ffff */
[----:B------:R-:W-:Y:S05]  /*6f90*/  BRA `(.L_x_147) ;  /* 0xffffffb000107947 */ /* 0x000fea000383ffff */
.L_x_96:
[----:B------:R-:W-:Y:S01]  /*6fa0*/  BSSY B1, `(.L_x_148) ;  /* 0x0000006000017945 */ /* 0x000fe20003800000 */
[----:B------:R-:W-:-:S07]  /*6fb0*/  IMAD.MOV.U32 R10, RZ, RZ, -0x1 ;  /* 0xffffffffff0a7424 */ /* 0x000fce00078e00ff */
[----:B------:R-:W-:Y:S05]  /*6fc0*/  WARPSYNC.COLLECTIVE R10, `(.L_x_149) ;  /* 0x000000000a0c7348 */ /* 0x000fea0003c00000 */
[----:B------:R-:W-:Y:S02]  /*6fd0*/  ELECT P1, UR62, PT ;  /* 0x00000000003e782f */ /* 0x000fe40003820000 */
[----:B------:R-:W-:Y:S01]  /*6fe0*/  MOV R10, UR62 ;  /* 0x0000003e000a7c02 */ /* 0x000fe20008000f00 */
[----:B------:R-:W-:Y:S10]  /*6ff0*/  ENDCOLLECTIVE ;  /* 0x000000000000791b */ /* 0x000ff40003800000 */
.L_x_149:
[----:B------:R-:W-:Y:S05]  /*7000*/  BSYNC B1 ;  /* 0x0000000000017941 */ /* 0x000fea0003800000 */
.L_x_148:
[----:B------:R-:W-:Y:S05]  /*7010*/  BRA `(.L_x_150) ;  /* 0xffffffdc00b47947 */ /* 0x000fea000383ffff */
.L_x_99:
[----:B-1----:R1:W2:Y:S02]  /*7020*/  SYNCS.PHASECHK.TRANS64.TRYWAIT P1, [R18+URZ+0x110], R11 ;  /* 0x0001100b120075a7 */ /* 0x0022a4000802017f */
[----:B--2---:R-:W-:Y:S05]  /*7030*/  @!P1 NANOSLEEP.SYNCS 0x989680 ;  /* 0x009896800000995d */ /* 0x004fea0003900000 */
[----:B------:R-:W2:Y:S02]  /*7040*/  @!P1 SYNCS.PHASECHK.TRANS64 P1, [R18+URZ+0x110], R11 ;  /* 0x0001100b120095a7 */ /* 0x000ea4000802007f */
[----:B--2---:R-:W-:Y:S05]  /*7050*/  @!P1 BRA `(.L_x_99) ;  /* 0xfffffffc00f09947 */ /* 0x004fea000383ffff */
[----:B------:R-:W-:Y:S05]  /*7060*/  BRA `(.L_x_151) ;  /* 0xffffffdc00ec7947 */ /* 0x000fea000383ffff */
.L_x_108:
[----:B------:R-:W-:Y:S01]  /*7070*/  BSSY B0, `(.L_x_152) ;  /* 0x0000006000007945 */ /* 0x000fe20003800000 */
[----:B------:R-:W-:-:S07]  /*7080*/  IMAD.MOV.U32 R10, RZ, RZ, -0x1 ;  /* 0xffffffffff0a7424 */ /* 0x000fce00078e00ff */
[----:B------:R-:W-:Y:S05]  /*7090*/  WARPSYNC.COLLECTIVE R10, `(.L_x_153) ;  /* 0x000000000a0c7348 */ /* 0x000fea0003c00000 */
[----:B------:R-:W-:Y:S02]  /*70a0*/  ELECT P1, UR62, PT ;  /* 0x00000000003e782f */ /* 0x000fe40003820000 */
[----:B------:R-:W-:Y:S01]  /*70b0*/  MOV R10, UR62 ;  /* 0x0000003e000a7c02 */ /* 0x000fe20008000f00 */
[----:B------:R-:W-:Y:S10]  /*70c0*/  ENDCOLLECTIVE ;  /* 0x000000000000791b */ /* 0x000ff40003800000 */
.L_x_153:
[----:B------:R-:W-:Y:S05]  /*70d0*/  BSYNC B0 ;  /* 0x0000000000007941 */ /* 0x000fea0003800000 */
.L_x_152:
[----:B------:R-:W-:Y:S01]  /*70e0*/  PLOP3.LUT P0, PT, P1, PT, PT, 0x80, 0x0 ;  /* 0x000000000000781c */ /* 0x000fe20000f0f070 */
[----:B------:R-:W-:-:S12]  /*70f0*/  BRA `(.L_x_154) ;  /* 0xffffffe800747947 */ /* 0x000fd8000383ffff */
.L_x_112:
[----:B0-----:R0:W1:Y:S02]  /*7100*/  SYNCS.PHASECHK.TRANS64.TRYWAIT P0, [R6+URZ], R3 ;  /* 0x00000003060075a7 */ /* 0x001064000800017f */
[----:B-1----:R-:W-:Y:S05]  /*7110*/  @!P0 NANOSLEEP.SYNCS 0x989680 ;  /* 0x009896800000895d */ /* 0x002fea0003900000 */
[----:B------:R-:W1:Y:S02]  /*7120*/  @!P0 SYNCS.PHASECHK.TRANS64 P0, [R6+URZ], R3 ;  /* 0x00000003060085a7 */ /* 0x000e64000800007f */
[----:B-1----:R-:W-:Y:S05]  /*7130*/  @!P0 BRA `(.L_x_112) ;  /* 0xfffffffc00f08947 */ /* 0x002fea000383ffff */
[----:B------:R-:W-:Y:S05]  /*7140*/  BRA `(.L_x_155) ;  /* 0xffffffe800b47947 */ /* 0x000fea000383ffff */
.L_x_113:
[----:B0-----:R0:W1:Y:S02]  /*7150*/  SYNCS.PHASECHK.TRANS64.TRYWAIT P0, [R7+URZ], R4 ;  /* 0x00000004070075a7 */ /* 0x001064000800017f */
[----:B-1----:R-:W-:Y:S05]  /*7160*/  @!P0 NANOSLEEP.SYNCS 0x989680 ;  /* 0x009896800000895d */ /* 0x002fea0003900000 */
[----:B------:R-:W1:Y:S02]  /*7170*/  @!P0 SYNCS.PHASECHK.TRANS64 P0, [R7+URZ], R4 ;  /* 0x00000004070085a7 */ /* 0x000e64000800007f */
[----:B-1----:R-:W-:Y:S05]  /*7180*/  @!P0 BRA `(.L_x_113) ;  /* 0xfffffffc00f08947 */ /* 0x002fea000383ffff */
[----:B------:R-:W-:Y:S05]  /*7190*/  BRA `(.L_x_156) ;  /* 0xffffffe800c47947 */ /* 0x000fea000383ffff */
.L_x_114:
[----:B0-----:R0:W1:Y:S02]  /*71a0*/  SYNCS.PHASECHK.TRANS64.TRYWAIT P0, [R6+URZ], R5 ;  /* 0x00000005060075a7 */ /* 0x001064000800017f */
[----:B-1----:R-:W-:Y:S05]  /*71b0*/  @!P0 NANOSLEEP.SYNCS 0x989680 ;  /* 0x009896800000895d */ /* 0x002fea0003900000 */
[----:B------:R-:W1:Y:S02]  /*71c0*/  @!P0 SYNCS.PHASECHK.TRANS64 P0, [R6+URZ], R5 ;  /* 0x00000005060085a7 */ /* 0x000e64000800007f */
[----:B-1----:R-:W-:Y:S05]  /*71d0*/  @!P0 BRA `(.L_x_114) ;  /* 0xfffffffc00f08947 */ /* 0x002fea000383ffff */
[----:B------:R-:W-:Y:S05]  /*71e0*/  BRA `(.L_x_157) ;  /* 0xffffffe800d47947 */ /* 0x000fea000383ffff */
.L_x_115:
[----:B0-----:R0:W1:Y:S02]  /*71f0*/  SYNCS.PHASECHK.TRANS64.TRYWAIT P0, [R9+URZ], R4 ;  /* 0x00000004090075a7 */ /* 0x001064000800017f */
[----:B-1----:R-:W-:Y:S05]  /*7200*/  @!P0 NANOSLEEP.SYNCS 0x989680 ;  /* 0x009896800000895d */ /* 0x002fea0003900000 */
[----:B------:R-:W1:Y:S02]  /*7210*/  @!P0 SYNCS.PHASECHK.TRANS64 P0, [R9+URZ], R4 ;  /* 0x00000004090085a7 */ /* 0x000e64000800007f */
[----:B-1----:R-:W-:Y:S05]  /*7220*/  @!P0 BRA `(.L_x_115) ;  /* 0xfffffffc00f08947 */ /* 0x002fea000383ffff */
[----:B------:R-:W-:Y:S05]  /*7230*/  BRA `(.L_x_158) ;  /* 0xffffffe800e47947 */ /* 0x000fea000383ffff */
.L_x_116:
[----:B0-----:R0:W1:Y:S02]  /*7240*/  SYNCS.PHASECHK.TRANS64.TRYWAIT P0, [R6+URZ], R5 ;  /* 0x00000005060075a7 */ /* 0x001064000800017f */
[----:B-1----:R-:W-:Y:S05]  /*7250*/  @!P0 NANOSLEEP.SYNCS 0x989680 ;  /* 0x009896800000895d */ /* 0x002fea0003900000 */
[----:B------:R-:W1:Y:S02]  /*7260*/  @!P0 SYNCS.PHASECHK.TRANS64 P0, [R6+URZ], R5 ;  /* 0x00000005060085a7 */ /* 0x000e64000800007f */
[----:B-1----:R-:W-:Y:S05]  /*7270*/  @!P0 BRA `(.L_x_116) ;  /* 0xfffffffc00f08947 */ /* 0x002fea000383ffff */
[----:B------:R-:W-:Y:S05]  /*7280*/  BRA `(.L_x_159) ;  /* 0xffffffe800f47947 */ /* 0x000fea000383ffff */
.L_x_117:
[----:B0-----:R0:W1:Y:S02]  /*7290*/  SYNCS.PHASECHK.TRANS64.TRYWAIT P0, [R9+URZ], R4 ;  /* 0x00000004090075a7 */ /* 0x001064000800017f */
[----:B-1----:R-:W-:Y:S05]  /*72a0*/  @!P0 NANOSLEEP.SYNCS 0x989680 ;  /* 0x009896800000895d */ /* 0x002fea0003900000 */
[----:B------:R-:W1:Y:S02]  /*72b0*/  @!P0 SYNCS.PHASECHK.TRANS64 P0, [R9+URZ], R4 ;  /* 0x00000004090085a7 */ /* 0x000e64000800007f */
[----:B-1----:R-:W-:Y:S05]  /*72c0*/  @!P0 BRA `(.L_x_117) ;  /* 0xfffffffc00f08947 */ /* 0x002fea000383ffff */
[----:B------:R-:W-:Y:S05]  /*72d0*/  BRA `(.L_x_160) ;  /* 0xffffffec00047947 */ /* 0x000fea000383ffff */
.L_x_118:
[----:B0-----:R0:W1:Y:S02]  /*72e0*/  SYNCS.PHASECHK.TRANS64.TRYWAIT P0, [R6+URZ], R5 ;  /* 0x00000005060075a7 */ /* 0x001064000800017f */
[----:B-1----:R-:W-:Y:S05]  /*72f0*/  @!P0 NANOSLEEP.SYNCS 0x989680 ;  /* 0x009896800000895d */ /* 0x002fea0003900000 */
[----:B------:R-:W1:Y:S02]  /*7300*/  @!P0 SYNCS.PHASECHK.TRANS64 P0, [R6+URZ], R5 ;  /* 0x00000005060085a7 */ /* 0x000e64000800007f */
[----:B-1----:R-:W-:Y:S05]  /*7310*/  @!P0 BRA `(.L_x_118) ;  /* 0xfffffffc00f08947 */ /* 0x002fea000383ffff */
[----:B------:R-:W-:Y:S05]  /*7320*/  BRA `(.L_x_161) ;  /* 0xffffffec00147947 */ /* 0x000fea000383ffff */
.L_x_119:
[----:B0-----:R0:W1:Y:S02]  /*7330*/  SYNCS.PHASECHK.TRANS64.TRYWAIT P0, [R9+URZ], R4 ;  /* 0x00000004090075a7 */ /* 0x001064000800017f */
[----:B-1----:R-:W-:Y:S05]  /*7340*/  @!P0 NANOSLEEP.SYNCS 0x989680 ;  /* 0x009896800000895d */ /* 0x002fea0003900000 */
[----:B------:R-:W1:Y:S02]  /*7350*/  @!P0 SYNCS.PHASECHK.TRANS64 P0, [R9+URZ], R4 ;  /* 0x00000004090085a7 */ /* 0x000e64000800007f */
[----:B-1----:R-:W-:Y:S05]  /*7360*/  @!P0 BRA `(.L_x_119) ;  /* 0xfffffffc00f08947 */ /* 0x002fea000383ffff */
[----:B------:R-:W-:Y:S05]  /*7370*/  BRA `(.L_x_162) ;  /* 0xffffffec00247947 */ /* 0x000fea000383ffff */
.L_x_120:
[----:B0-----:R0:W1:Y:S02]  /*7380*/  SYNCS.PHASECHK.TRANS64.TRYWAIT P0, [R6+URZ], R5 ;  /* 0x00000005060075a7 */ /* 0x001064000800017f */
[----:B-1----:R-:W-:Y:S05]  /*7390*/  @!P0 NANOSLEEP.SYNCS 0x989680 ;  /* 0x009896800000895d */ /* 0x002fea0003900000 */
[----:B------:R-:W1:Y:S02]  /*73a0*/  @!P0 SYNCS.PHASECHK.TRANS64 P0, [R6+URZ], R5 ;  /* 0x00000005060085a7 */ /* 0x000e64000800007f */
[----:B-1----:R-:W-:Y:S05]  /*73b0*/  @!P0 BRA `(.L_x_120) ;  /* 0xfffffffc00f08947 */ /* 0x002fea000383ffff */
[----:B------:R-:W-:Y:S05]  /*73c0*/  BRA `(.L_x_163) ;  /* 0xffffffec00347947 */ /* 0x000fea000383ffff */
.L_x_121:
[----:B0-----:R0:W1:Y:S02]  /*73d0*/  SYNCS.PHASECHK.TRANS64.TRYWAIT P0, [R9+URZ], R4 ;  /* 0x00000004090075a7 */ /* 0x001064000800017f */
[----:B-1----:R-:W-:Y:S05]  /*73e0*/  @!P0 NANOSLEEP.SYNCS 0x989680 ;  /* 0x009896800000895d */ /* 0x002fea0003900000 */
[----:B------:R-:W1:Y:S02]  /*73f0*/  @!P0 SYNCS.PHASECHK.TRANS64 P0, [R9+URZ], R4 ;  /* 0x00000004090085a7 */ /* 0x000e64000800007f */
[----:B-1----:R-:W-:Y:S05]  /*7400*/  @!P0 BRA `(.L_x_121) ;  /* 0xfffffffc00f08947 */ /* 0x002fea000383ffff */
[----:B------:R-:W-:Y:S05]  /*7410*/  BRA `(.L_x_164) ;  /* 0xffffffec00447947 */ /* 0x000fea000383ffff */
.L_x_122:
[----:B0-----:R0:W1:Y:S02]  /*7420*/  SYNCS.PHASECHK.TRANS64.TRYWAIT P0, [R6+URZ], R5 ;  /* 0x00000005060075a7 */ /* 0x001064000800017f */
[----:B-1----:R-:W-:Y:S05]  /*7430*/  @!P0 NANOSLEEP.SYNCS 0x989680 ;  /* 0x009896800000895d */ /* 0x002fea0003900000 */
[----:B------:R-:W1:Y:S02]  /*7440*/  @!P0 SYNCS.PHASECHK.TRANS64 P0, [R6+URZ], R5 ;  /* 0x00000005060085a7 */ /* 0x000e64000800007f */
[----:B-1----:R-:W-:Y:S05]  /*7450*/  @!P0 BRA `(.L_x_122) ;  /* 0xfffffffc00f08947 */ /* 0x002fea000383ffff */
[----:B------:R-:W-:Y:S05]  /*7460*/  BRA `(.L_x_165) ;  /* 0xffffffec00547947 */ /* 0x000fea000383ffff */
.L_x_123:
[----:B0-----:R0:W1:Y:S02]  /*7470*/  SYNCS.PHASECHK.TRANS64.TRYWAIT P0, [R9+URZ], R4 ;  /* 0x00000004090075a7 */ /* 0x001064000800017f */
[----:B-1----:R-:W-:Y:S05]  /*7480*/  @!P0 NANOSLEEP.SYNCS 0x989680 ;  /* 0x009896800000895d */ /* 0x002fea0003900000 */
[----:B------:R-:W1:Y:S02]  /*7490*/  @!P0 SYNCS.PHASECHK.TRANS64 P0, [R9+URZ], R4 ;  /* 0x00000004090085a7 */ /* 0x000e64000800007f */
[----:B-1----:R-:W-:Y:S05]  /*74a0*/  @!P0 BRA `(.L_x_123) ;  /* 0xfffffffc00f08947 */ /* 0x002fea000383ffff */
[----:B------:R-:W-:Y:S05]  /*74b0*/  BRA `(.L_x_166) ;  /* 0xffffffec00647947 */ /* 0x000fea000383ffff */
.L_x_124:
[----:B0-----:R0:W1:Y:S02]  /*74c0*/  SYNCS.PHASECHK.TRANS64.TRYWAIT P0, [R6+URZ], R5 ;  /* 0x00000005060075a7 */ /* 0x001064000800017f */
[----:B-1----:R-:W-:Y:S05]  /*74d0*/  @!P0 NANOSLEEP.SYNCS 0x989680 ;  /* 0x009896800000895d */ /* 0x002fea0003900000 */
[----:B------:R-:W1:Y:S02]  /*74e0*/  @!P0 SYNCS.PHASECHK.TRANS64 P0, [R6+URZ], R5 ;  /* 0x00000005060085a7 */ /* 0x000e64000800007f */
[----:B-1----:R-:W-:Y:S05]  /*74f0*/  @!P0 BRA `(.L_x_124) ;  /* 0xfffffffc00f08947 */ /* 0x002fea000383ffff */
[----:B------:R-:W-:Y:S05]  /*7500*/  BRA `(.L_x_167) ;  /* 0xffffffec00747947 */ /* 0x000fea000383ffff */
.L_x_125:
[----:B0-----:R0:W1:Y:S02]  /*7510*/  SYNCS.PHASECHK.TRANS64.TRYWAIT P0, [R9+URZ], R4 ;  /* 0x00000004090075a7 */ /* 0x001064000800017f */
[----:B-1----:R-:W-:Y:S05]  /*7520*/  @!P0 NANOSLEEP.SYNCS 0x989680 ;  /* 0x009896800000895d */ /* 0x002fea0003900000 */
[----:B------:R-:W1:Y:S02]  /*7530*/  @!P0 SYNCS.PHASECHK.TRANS64 P0, [R9+URZ], R4 ;  /* 0x00000004090085a7 */ /* 0x000e64000800007f */
[----:B-1----:R-:W-:Y:S05]  /*7540*/  @!P0 BRA `(.L_x_125) ;  /* 0xfffffffc00f08947 */ /* 0x002fea000383ffff */
[----:B------:R-:W-:Y:S05]  /*7550*/  BRA `(.L_x_168) ;  /* 0xffffffec00847947 */ /* 0x000fea000383ffff */
.L_x_126:
[----:B0-----:R0:W1:Y:S02]  /*7560*/  SYNCS.PHASECHK.TRANS64.TRYWAIT P0, [R6+URZ], R5 ;  /* 0x00000005060075a7 */ /* 0x001064000800017f */
[----:B-1----:R-:W-:Y:S05]  /*7570*/  @!P0 NANOSLEEP.SYNCS 0x989680 ;  /* 0x009896800000895d */ /* 0x002fea0003900000 */
[----:B------:R-:W1:Y:S02]  /*7580*/  @!P0 SYNCS.PHASECHK.TRANS64 P0, [R6+URZ], R5 ;  /* 0x00000005060085a7 */ /* 0x000e64000800007f */
[----:B-1----:R-:W-:Y:S05]  /*7590*/  @!P0 BRA `(.L_x_126) ;  /* 0xfffffffc00f08947 */ /* 0x002fea000383ffff */
[----:B------:R-:W-:Y:S05]  /*75a0*/  BRA `(.L_x_169) ;  /* 0xffffffec00947947 */ /* 0x000fea000383ffff */
.L_x_127:
[----:B0-----:R0:W1:Y:S02]  /*75b0*/  SYNCS.PHASECHK.TRANS64.TRYWAIT P0, [R9+URZ], R4 ;  /* 0x00000004090075a7 */ /* 0x001064000800017f */
[----:B-1----:R-:W-:Y:S05]  /*75c0*/  @!P0 NANOSLEEP.SYNCS 0x989680 ;  /* 0x009896800000895d */ /* 0x002fea0003900000 */
[----:B------:R-:W1:Y:S02]  /*75d0*/  @!P0 SYNCS.PHASECHK.TRANS64 P0, [R9+URZ], R4 ;  /* 0x00000004090085a7 */ /* 0x000e64000800007f */
[----:B-1----:R-:W-:Y:S05]  /*75e0*/  @!P0 BRA `(.L_x_127) ;  /* 0xfffffffc00f08947 */ /* 0x002fea000383ffff */
[----:B------:R-:W-:Y:S05]  /*75f0*/  BRA `(.L_x_170) ;  /* 0xffffffec00a47947 */ /* 0x000fea000383ffff */
.L_x_128:
[----:B0-----:R0:W1:Y:S02]  /*7600*/  SYNCS.PHASECHK.TRANS64.TRYWAIT P0, [R6+URZ], R5 ;  /* 0x00000005060075a7 */ /* 0x001064000800017f */
[----:B-1----:R-:W-:Y:S05]  /*7610*/  @!P0 NANOSLEEP.SYNCS 0x989680 ;  /* 0x009896800000895d */ /* 0x002fea0003900000 */
[----:B------:R-:W1:Y:S02]  /*7620*/  @!P0 SYNCS.PHASECHK.TRANS64 P0, [R6+URZ], R5 ;  /* 0x00000005060085a7 */ /* 0x000e64000800007f */
[----:B-1----:R-:W-:Y:S05]  /*7630*/  @!P0 BRA `(.L_x_128) ;  /* 0xfffffffc00f08947 */ /* 0x002fea000383ffff */
[----:B------:R-:W-:Y:S05]  /*7640*/  BRA `(.L_x_171) ;  /* 0xffffffec00b47947 */ /* 0x000fea000383ffff */
.L_x_129:
[----:B0-----:R0:W1:Y:S02]  /*7650*/  SYNCS.PHASECHK.TRANS64.TRYWAIT P0, [R9+URZ], R4 ;  /* 0x00000004090075a7 */ /* 0x001064000800017f */
[----:B-1----:R-:W-:Y:S05]  /*7660*/  @!P0 NANOSLEEP.SYNCS 0x989680 ;  /* 0x009896800000895d */ /* 0x002fea0003900000 */
[----:B------:R-:W1:Y:S02]  /*7670*/  @!P0 SYNCS.PHASECHK.TRANS64 P0, [R9+URZ], R4 ;  /* 0x00000004090085a7 */ /* 0x000e64000800007f */
[----:B-1----:R-:W-:Y:S05]  /*7680*/  @!P0 BRA `(.L_x_129) ;  /* 0xfffffffc00f08947 */ /* 0x002fea000383ffff */
[----:B------:R-:W-:Y:S05]  /*7690*/  BRA `(.L_x_172) ;  /* 0xffffffec00c47947 */ /* 0x000fea000383ffff */
.L_x_130:
[----:B0-----:R0:W1:Y:S02]  /*76a0*/  SYNCS.PHASECHK.TRANS64.TRYWAIT P0, [R6+URZ], R5 ;  /* 0x00000005060075a7 */ /* 0x001064000800017f */
[----:B-1----:R-:W-:Y:S05]  /*76b0*/  @!P0 NANOSLEEP.SYNCS 0x989680 ;  /* 0x009896800000895d */ /* 0x002fea0003900000 */
[----:B------:R-:W1:Y:S02]  /*76c0*/  @!P0 SYNCS.PHASECHK.TRANS64 P0, [R6+URZ], R5 ;  /* 0x00000005060085a7 */ /* 0x000e64000800007f */
[----:B-1----:R-:W-:Y:S05]  /*76d0*/  @!P0 BRA `(.L_x_130) ;  /* 0xfffffffc00f08947 */ /* 0x002fea000383ffff */
[----:B------:R-:W-:Y:S05]  /*76e0*/  BRA `(.L_x_173) ;  /* 0xffffffec00d47947 */ /* 0x000fea000383ffff */
.L_x_131:
[----:B0-----:R0:W1:Y:S02]  /*76f0*/  SYNCS.PHASECHK.TRANS64.TRYWAIT P0, [R9+URZ], R4 ;  /* 0x00000004090075a7 */ /* 0x001064000800017f */
[----:B-1----:R-:W-:Y:S05]  /*7700*/  @!P0 NANOSLEEP.SYNCS 0x989680 ;  /* 0x009896800000895d */ /* 0x002fea0003900000 */
[----:B------:R-:W1:Y:S02]  /*7710*/  @!P0 SYNCS.PHASECHK.TRANS64 P0, [R9+URZ], R4 ;  /* 0x00000004090085a7 */ /* 0x000e64000800007f */
[----:B-1----:R-:W-:Y:S05]  /*7720*/  @!P0 BRA `(.L_x_131) ;  /* 0xfffffffc00f08947 */ /* 0x002fea000383ffff */
[----:B------:R-:W-:Y:S05]  /*7730*/  BRA `(.L_x_174) ;  /* 0xffffffec00e47947 */ /* 0x000fea000383ffff */
.L_x_132:
[----:B0-----:R0:W1:Y:S02]  /*7740*/  SYNCS.PHASECHK.TRANS64.TRYWAIT P0, [R6+URZ], R5 ;  /* 0x00000005060075a7 */ /* 0x001064000800017f */
[----:B-1----:R-:W-:Y:S05]  /*7750*/  @!P0 NANOSLEEP.SYNCS 0x989680 ;  /* 0x009896800000895d */ /* 0x002fea0003900000 */
[----:B------:R-:W1:Y:S02]  /*7760*/  @!P0 SYNCS.PHASECHK.TRANS64 P0, [R6+URZ], R5 ;  /* 0x00000005060085a7 */ /* 0x000e64000800007f */
[----:B-1----:R-:W-:Y:S05]  /*7770*/  @!P0 BRA `(.L_x_132) ;  /* 0xfffffffc00f08947 */ /* 0x002fea000383ffff */
[----:B------:R-:W-:Y:S05]  /*7780*/  BRA `(.L_x_175) ;  /* 0xffffffec00f47947 */ /* 0x000fea000383ffff */
.L_x_133:
[----:B0-----:R0:W1:Y:S02]  /*7790*/  SYNCS.PHASECHK.TRANS64.TRYWAIT P0, [R9+URZ], R4 ;  /* 0x00000004090075a7 */ /* 0x001064000800017f */
[----:B-1----:R-:W-:Y:S05]  /*77a0*/  @!P0 NANOSLEEP.SYNCS 0x989680 ;  /* 0x009896800000895d */ /* 0x002fea0003900000 */
[----:B------:R-:W1:Y:S02]  /*77b0*/  @!P0 SYNCS.PHASECHK.TRANS64 P0, [R9+URZ], R4 ;  /* 0x00000004090085a7 */ /* 0x000e64000800007f */
[----:B-1----:R-:W-:Y:S05]  /*77c0*/  @!P0 BRA `(.L_x_133) ;  /* 0xfffffffc00f08947 */ /* 0x002fea000383ffff */
[----:B------:R-:W-:Y:S05]  /*77d0*/  BRA `(.L_x_176) ;  /* 0xfffffff000047947 */ /* 0x000fea000383ffff */
.L_x_134:
[----:B0-----:R0:W1:Y:S02]  /*77e0*/  SYNCS.PHASECHK.TRANS64.TRYWAIT P0, [R6+URZ], R5 ;  /* 0x00000005060075a7 */ /* 0x001064000800017f */
[----:B-1----:R-:W-:Y:S05]  /*77f0*/  @!P0 NANOSLEEP.SYNCS 0x989680 ;  /* 0x009896800000895d */ /* 0x002fea0003900000 */
[----:B------:R-:W1:Y:S02]  /*7800*/  @!P0 SYNCS.PHASECHK.TRANS64 P0, [R6+URZ], R5 ;  /* 0x00000005060085a7 */ /* 0x000e64000800007f */
[----:B-1----:R-:W-:Y:S05]  /*7810*/  @!P0 BRA `(.L_x_134) ;  /* 0xfffffffc00f08947 */ /* 0x002fea000383ffff */
[----:B------:R-:W-:Y:S05]  /*7820*/  BRA `(.L_x_177) ;  /* 0xfffffff000147947 */ /* 0x000fea000383ffff */
.L_x_135:
[----:B0-----:R0:W1:Y:S02]  /*7830*/  SYNCS.PHASECHK.TRANS64.TRYWAIT P0, [R9+URZ], R4 ;  /* 0x00000004090075a7 */ /* 0x001064000800017f */
[----:B-1----:R-:W-:Y:S05]  /*7840*/  @!P0 NANOSLEEP.SYNCS 0x989680 ;  /* 0x009896800000895d */ /* 0x002fea0003900000 */
[----:B------:R-:W1:Y:S02]  /*7850*/  @!P0 SYNCS.PHASECHK.TRANS64 P0, [R9+URZ], R4 ;  /* 0x00000004090085a7 */ /* 0x000e64000800007f */
[----:B-1----:R-:W-:Y:S05]  /*7860*/  @!P0 BRA `(.L_x_135) ;  /* 0xfffffffc00f08947 */ /* 0x002fea000383ffff */
[----:B------:R-:W-:Y:S05]  /*7870*/  BRA `(.L_x_178) ;  /* 0xfffffff000247947 */ /* 0x000fea000383ffff */
.L_x_136:
[----:B0-----:R0:W1:Y:S02]  /*7880*/  SYNCS.PHASECHK.TRANS64.TRYWAIT P0, [R6+URZ], R5 ;  /* 0x00000005060075a7 */ /* 0x001064000800017f */
[----:B-1----:R-:W-:Y:S05]  /*7890*/  @!P0 NANOSLEEP.SYNCS 0x989680 ;  /* 0x009896800000895d */ /* 0x002fea0003900000 */
[----:B------:R-:W1:Y:S02]  /*78a0*/  @!P0 SYNCS.PHASECHK.TRANS64 P0, [R6+URZ], R5 ;  /* 0x00000005060085a7 */ /* 0x000e64000800007f */
[----:B-1----:R-:W-:Y:S05]  /*78b0*/  @!P0 BRA `(.L_x_136) ;  /* 0xfffffffc00f08947 */ /* 0x002fea000383ffff */
[----:B------:R-:W-:Y:S05]  /*78c0*/  BRA `(.L_x_179) ;  /* 0xfffffff000347947 */ /* 0x000fea000383ffff */
.L_x_137:
[----:B0-----:R0:W1:Y:S02]  /*78d0*/  SYNCS.PHASECHK.TRANS64.TRYWAIT P0, [R9+URZ], R4 ;  /* 0x00000004090075a7 */ /* 0x001064000800017f */
[----:B-1----:R-:W-:Y:S05]  /*78e0*/  @!P0 NANOSLEEP.SYNCS 0x989680 ;  /* 0x009896800000895d */ /* 0x002fea0003900000 */
[----:B------:R-:W1:Y:S02]  /*78f0*/  @!P0 SYNCS.PHASECHK.TRANS64 P0, [R9+URZ], R4 ;  /* 0x00000004090085a7 */ /* 0x000e64000800007f */
[----:B-1----:R-:W-:Y:S05]  /*7900*/  @!P0 BRA `(.L_x_137) ;  /* 0xfffffffc00f08947 */ /* 0x002fea000383ffff */
[----:B------:R-:W-:Y:S05]  /*7910*/  BRA `(.L_x_180) ;  /* 0xfffffff000447947 */ /* 0x000fea000383ffff */
.L_x_138:
[----:B0-----:R0:W1:Y:S02]  /*7920*/  SYNCS.PHASECHK.TRANS64.TRYWAIT P0, [R6+URZ], R5 ;  /* 0x00000005060075a7 */ /* 0x001064000800017f */
[----:B-1----:R-:W-:Y:S05]  /*7930*/  @!P0 NANOSLEEP.SYNCS 0x989680 ;  /* 0x009896800000895d */ /* 0x002fea0003900000 */
[----:B------:R-:W1:Y:S02]  /*7940*/  @!P0 SYNCS.PHASECHK.TRANS64 P0, [R6+URZ], R5 ;  /* 0x00000005060085a7 */ /* 0x000e64000800007f */
[----:B-1----:R-:W-:Y:S05]  /*7950*/  @!P0 BRA `(.L_x_138) ;  /* 0xfffffffc00f08947 */ /* 0x002fea000383ffff */
[----:B------:R-:W-:Y:S05]  /*7960*/  BRA `(.L_x_181) ;  /* 0xfffffff000547947 */ /* 0x000fea000383ffff */
.L_x_139:
[----:B0-----:R0:W1:Y:S02]  /*7970*/  SYNCS.PHASECHK.TRANS64.TRYWAIT P0, [R9+URZ], R4 ;  /* 0x00000004090075a7 */ /* 0x001064000800017f */
[----:B-1----:R-:W-:Y:S05]  /*7980*/  @!P0 NANOSLEEP.SYNCS 0x989680 ;  /* 0x009896800000895d */ /* 0x002fea0003900000 */
[----:B------:R-:W1:Y:S02]  /*7990*/  @!P0 SYNCS.PHASECHK.TRANS64 P0, [R9+URZ], R4 ;  /* 0x00000004090085a7 */ /* 0x000e64000800007f */
[----:B-1----:R-:W-:Y:S05]  /*79a0*/  @!P0 BRA `(.L_x_139) ;  /* 0xfffffffc00f08947 */ /* 0x002fea000383ffff */
[----:B------:R-:W-:Y:S05]  /*79b0*/  BRA `(.L_x_182) ;  /* 0xfffffff000647947 */ /* 0x000fea000383ffff */
.L_x_140:
[----:B0-----:R0:W1:Y:S02]  /*79c0*/  SYNCS.PHASECHK.TRANS64.TRYWAIT P0, [R6+URZ], R5 ;  /* 0x00000005060075a7 */ /* 0x001064000800017f */
[----:B-1----:R-:W-:Y:S05]  /*79d0*/  @!P0 NANOSLEEP.SYNCS 0x989680 ;  /* 0x009896800000895d */ /* 0x002fea0003900000 */
[----:B------:R-:W1:Y:S02]  /*79e0*/  @!P0 SYNCS.PHASECHK.TRANS64 P0, [R6+URZ], R5 ;  /* 0x00000005060085a7 */ /* 0x000e64000800007f */
[----:B-1----:R-:W-:Y:S05]  /*79f0*/  @!P0 BRA `(.L_x_140) ;  /* 0xfffffffc00f08947 */ /* 0x002fea000383ffff */
[----:B------:R-:W-:Y:S05]  /*7a00*/  BRA `(.L_x_183) ;  /* 0xfffffff000747947 */ /* 0x000fea000383ffff */
.L_x_141:
[----:B0-----:R0:W1:Y:S02]  /*7a10*/  SYNCS.PHASECHK.TRANS64.TRYWAIT P0, [R9+URZ], R4 ;  /* 0x00000004090075a7 */ /* 0x001064000800017f */
[----:B-1----:R-:W-:Y:S05]  /*7a20*/  @!P0 NANOSLEEP.SYNCS 0x989680 ;  /* 0x009896800000895d */ /* 0x002fea0003900000 */
[----:B------:R-:W1:Y:S02]  /*7a30*/  @!P0 SYNCS.PHASECHK.TRANS64 P0, [R9+URZ], R4 ;  /* 0x00000004090085a7 */ /* 0x000e64000800007f */
[----:B-1----:R-:W-:Y:S05]  /*7a40*/  @!P0 BRA `(.L_x_141) ;  /* 0xfffffffc00f08947 */ /* 0x002fea000383ffff */
[----:B------:R-:W-:Y:S05]  /*7a50*/  BRA `(.L_x_184) ;  /* 0xfffffff000847947 */ /* 0x000fea000383ffff */
.L_x_142:
[----:B0-----:R0:W1:Y:S02]  /*7a60*/  SYNCS.PHASECHK.TRANS64.TRYWAIT P0, [R6+URZ], R5 ;  /* 0x00000005060075a7 */ /* 0x001064000800017f */
[----:B-1----:R-:W-:Y:S05]  /*7a70*/  @!P0 NANOSLEEP.SYNCS 0x989680 ;  /* 0x009896800000895d */ /* 0x002fea0003900000 */
[----:B------:R-:W1:Y:S02]  /*7a80*/  @!P0 SYNCS.PHASECHK.TRANS64 P0, [R6+URZ], R5 ;  /* 0x00000005060085a7 */ /* 0x000e64000800007f */
[----:B-1----:R-:W-:Y:S05]  /*7a90*/  @!P0 BRA `(.L_x_142) ;  /* 0xfffffffc00f08947 */ /* 0x002fea000383ffff */
[----:B------:R-:W-:Y:S05]  /*7aa0*/  BRA `(.L_x_185) ;  /* 0xfffffff000947947 */ /* 0x000fea000383ffff */
.L_x_143:
[----:B0-----:R0:W1:Y:S02]  /*7ab0*/  SYNCS.PHASECHK.TRANS64.TRYWAIT P0, [R9+URZ], R4 ;  /* 0x00000004090075a7 */ /* 0x001064000800017f */
[----:B-1----:R-:W-:Y:S05]  /*7ac0*/  @!P0 NANOSLEEP.SYNCS 0x989680 ;  /* 0x009896800000895d */ /* 0x002fea0003900000 */
[----:B------:R-:W1:Y:S02]  /*7ad0*/  @!P0 SYNCS.PHASECHK.TRANS64 P0, [R9+URZ], R4 ;  /* 0x00000004090085a7 */ /* 0x000e64000800007f */
[----:B-1----:R-:W-:Y:S05]  /*7ae0*/  @!P0 BRA `(.L_x_143) ;  /* 0xfffffffc00f08947 */ /* 0x002fea000383ffff */
[----:B------:R-:W-:Y:S05]  /*7af0*/  BRA `(.L_x_186) ;  /* 0xfffffff000a47947 */ /* 0x000fea000383ffff */
.L_x_144:
[----:B0-----:R0:W1:Y:S02]  /*7b00*/  SYNCS.PHASECHK.TRANS64.TRYWAIT P0, [R6+URZ], R5 ;  /* 0x00000005060075a7 */ /* 0x001064000800017f */
[----:B-1----:R-:W-:Y:S05]  /*7b10*/  @!P0 NANOSLEEP.SYNCS 0x989680 ;  /* 0x009896800000895d */ /* 0x002fea0003900000 */
[----:B------:R-:W1:Y:S02]  /*7b20*/  @!P0 SYNCS.PHASECHK.TRANS64 P0, [R6+URZ], R5 ;  /* 0x00000005060085a7 */ /* 0x000e64000800007f */
[----:B-1----:R-:W-:Y:S05]  /*7b30*/  @!P0 BRA `(.L_x_144) ;  /* 0xfffffffc00f08947 */ /* 0x002fea000383ffff */
[----:B------:R-:W-:Y:S05]  /*7b40*/  BRA `(.L_x_187) ;  /* 0xfffffff000ac7947 */ /* 0x000fea000383ffff */
.L_x_188:
[----:B------:R-:W-:-:S00]  /*7b50*/  BRA `(.L_x_188) ;  /* 0xfffffffc00fc7947 */ /* 0x000fc0000383ffff */
[----:B------:R-:W-:-:S00]  /*7b60*/  NOP ;  /* 0x0000000000007918 */ /* 0x000fc00000000000 */
        /* <DEDUP_REMOVED lines=9> */
.L_x_189:


//--------------------- .nv.shared._ZN7cutlass13device_kernelINS_4gemm6kernel13GemmUniversalIN4cute5tupleIJiiiiEEENS1_10collective13CollectiveMmaINS1_40MainloopSm90TmaGmmaWarpSpecializedSparseILi34ENS5_IJNS4_1CILi1EEESB_SB_EEENS1_32KernelTmaWarpSpecializedPingpongEEENS5_IJNSA_ILi64EEESF_SF_EEEaNS5_IJNS4_6LayoutINS5_IJiNS5_IJNSA_ILi2EEEiEEEiEEENS5_IJlNS5_IJSB_SI_EEElEEEEENSH_INS5_IJNS5_IJSF_iEEESO_iEEENS5_IJNS5_IJSF_NSA_ILi4096EEEEEENS5_IJSB_lEEElEEEEEEEEaNS5_IJlSB_lEEENS4_8TiledMMAINS4_8MMA_AtomIJNS4_4SM904GMMA6SPARSE27GMMA_64x64x64_S32S8S8_SS_TNILNS10_9SparseSelE0EEEEEENSH_ISC_NS5_IJNSA_ILi0EEES16_S16_EEEEENS5_IJNS4_10UnderscoreES19_S19_EEEEENS4_13SM90_TMA_LOADENS4_14ComposedLayoutINS4_7SwizzleILi1ELi4ELi3EEENS4_25smem_sparse_ptr_flag_bitsILi2ELi8EEENSH_INS5_IJNS5_IJSB_NSA_ILi8EEEEEENS5_IJSI_NSA_ILi32EEEEEEEEENS5_IJNS5_IJS16_SF_EEESL_EEEEEEEvNS4_8identityES1C_NS1D_INS1E_ILi2ELi4ELi3EEENS4_18smem_ptr_flag_bitsILi8EEENSH_INS5_IJS1I_SF_EEENS5_IJSF_SB_EEEEEEEvS1R_EENS_8epilogue10collective6detail29Sm90TmaWarpSpecializedAdapterINS21_15DefaultEpilogueIiNS5_IJSB_llEEES25_NS20_6thread17LinearCombinationIiLi1EiiLNS26_9ScaleType4KindE0ELNS_15FloatRoundStyleE2EiEENS1_15EpilogueDefaultEEEEEvvEEEEvNT_6ParamsE --------------------------
	.section	.nv.shared._ZN7cutlass13device_kernelINS_4gemm6kernel13GemmUniversalIN4cute5tupleIJiiiiEEENS1_10collective13CollectiveMmaINS1_40MainloopSm90TmaGmmaWarpSpecializedSparseILi34ENS5_IJNS4_1CILi1EEESB_SB_EEENS1_32KernelTmaWarpSpecializedPingpongEEENS5_IJNSA_ILi64EEESF_SF_EEEaNS5_IJNS4_6LayoutINS5_IJiNS5_IJNSA_ILi2EEEiEEEiEEENS5_IJlNS5_IJSB_SI_EEElEEEEENSH_INS5_IJNS5_IJSF_iEEESO_iEEENS5_IJNS5_IJSF_NSA_ILi4096EEEEEENS5_IJSB_lEEElEEEEEEEEaNS5_IJlSB_lEEENS4_8TiledMMAINS4_8MMA_AtomIJNS4_4SM904GMMA6SPARSE27GMMA_64x64x64_S32S8S8_SS_TNILNS10_9SparseSelE0EEEEEENSH_ISC_NS5_IJNSA_ILi0EEES16_S16_EEEEENS5_IJNS4_10UnderscoreES19_S19_EEEEENS4_13SM90_TMA_LOADENS4_14ComposedLayoutINS4_7SwizzleILi1ELi4ELi3EEENS4_25smem_sparse_ptr_flag_bitsILi2ELi8EEENSH_INS5_IJNS5_IJSB_NSA_ILi8EEEEEENS5_IJSI_NSA_ILi32EEEEEEEEENS5_IJNS5_IJS16_SF_EEESL_EEEEEEEvNS4_8identityES1C_NS1D_INS1E_ILi2ELi4ELi3EEENS4_18smem_ptr_flag_bitsILi8EEENSH_INS5_IJS1I_SF_EEENS5_IJSF_SB_EEEEEEEvS1R_EENS_8epilogue10collective6detail29Sm90TmaWarpSpecializedAdapterINS21_15DefaultEpilogueIiNS5_IJSB_llEEES25_NS20_6thread17LinearCombinationIiLi1EiiLNS26_9ScaleType4KindE0ELNS_15FloatRoundStyleE2EiEENS1_15EpilogueDefaultEEEEEvvEEEEvNT_6ParamsE,"aw",@nobits
	.sectionflags	@""
	.align	16
	.zero		1024


//--------------------- .nv.shared.reserved.0     --------------------------
	.section	.nv.shared.reserved.0,"aw",@nobits
	.weak		__nv_reservedSMEM_offset_0_alias
	.size		__nv_reservedSMEM_offset_0_alias, 0, 0
	.other		__nv_reservedSMEM_offset_0_alias,@"STO_CUDA_RESERVED_SHARED STV_DEFAULT"
__nv_reservedSMEM_offset_0_alias:
	.zero		0


//--------------------- .nv.global                --------------------------
	.section	.nv.global,"aw",@nobits
.nv.global:
	.type		_ZN39_INTERNAL_2651ac89_4_k_cu_8eab1cd6_27784cute1_E,@object
	.size		_ZN39_INTERNAL_2651ac89_4_k_cu_8eab1cd6_27784cute1_E,(_ZN39_INTERNAL_2651ac89_4_k_cu_8eab1cd6_27784cuda3std3__45__cpo6cbeginE - _ZN39_INTERNAL_2651ac89_4_k_cu_8eab1cd6_27784cute1_E)
_ZN39_INTERNAL_2651ac89_4_k_cu_8eab1cd6_27784cute1_E:
	.zero		1
	.type		_ZN39_INTERNAL_2651ac89_4_k_cu_8eab1cd6_27784cuda3std3__45__cpo6cbeginE,@object
	.size		_ZN39_INTERNAL_2651ac89_4_k_cu_8eab1cd6_27784cuda3std3__45__cpo6cbeginE,(_ZN39_INTERNAL_2651ac89_4_k_cu_8eab1cd6_27784cuda3std3__48in_placeE - _ZN39_INTERNAL_2651ac89_4_k_cu_8eab1cd6_27784cuda3std3__45__cpo6cbeginE)
_ZN39_INTERNAL_2651ac89_4_k_cu_8eab1cd6_27784cuda3std3__45__cpo6cbeginE:
	.zero		1
	.type		_ZN39_INTERNAL_2651ac89_4_k_cu_8eab1cd6_27784cuda3std3__48in_placeE,@object
	.size		_ZN39_INTERNAL_2651ac89_4_k_cu_8eab1cd6_27784cuda3std3__48in_placeE,(_ZN39_INTERNAL_2651ac89_4_k_cu_8eab1cd6_27784cuda3std6ranges3__45__cpo9iter_moveE - _ZN39_INTERNAL_2651ac89_4_k_cu_8eab1cd6_27784cuda3std3__48in_placeE)
_ZN39_INTERNAL_2651ac89_4_k_cu_8eab1cd6_27784cuda3std3__48in_placeE:
	.zero		1
	.type		_ZN39_INTERNAL_2651ac89_4_k_cu_8eab1cd6_27784cuda3std6ranges3__45__cpo9iter_moveE,@object
	.size		_ZN39_INTERNAL_2651ac89_4_k_cu_8eab1cd6_27784cuda3std6ranges3__45__cpo9iter_moveE,(_ZN39_INTERNAL_2651ac89_4_k_cu_8eab1cd6_27784cuda3std3__45__cpo5beginE - _ZN39_INTERNAL_2651ac89_4_k_cu_8eab1cd6_27784cuda3std6ranges3__45__cpo9iter_moveE)
_ZN39_INTERNAL_2651ac89_4_k_cu_8eab1cd6_27784cuda3std6ranges3__45__cpo9iter_moveE:
	.zero		1
	.type		_ZN39_INTERNAL_2651ac89_4_k_cu_8eab1cd6_27784cuda3std3__45__cpo5beginE,@object
	.size		_ZN39_INTERNAL_2651ac89_4_k_cu_8eab1cd6_27784cuda3std3__45__cpo5beginE,(_ZN39_INTERNAL_2651ac89_4_k_cu_8eab1cd6_27784cuda3std3__441_GLOBAL__N__2651ac89_4_k_cu_8eab1cd6_27786ignoreE - _ZN39_INTERNAL_2651ac89_4_k_cu_8eab1cd6_27784cuda3std3__45__cpo5beginE)
_ZN39_INTERNAL_2651ac89_4_k_cu_8eab1cd6_27784cuda3std3__45__cpo5beginE:
	.zero		1
	.type		_ZN39_INTERNAL_2651ac89_4_k_cu_8eab1cd6_27784cuda3std3__441_GLOBAL__N__2651ac89_4_k_cu_8eab1cd6_27786ignoreE,@object
	.size		_ZN39_INTERNAL_2651ac89_4_k_cu_8eab1cd6_27784cuda3std3__441_GLOBAL__N__2651ac89_4_k_cu_8eab1cd6_27786ignoreE,(_ZN39_INTERNAL_2651ac89_4_k_cu_8eab1cd6_27784cute7productE - _ZN39_INTERNAL_2651ac89_4_k_cu_8eab1cd6_27784cuda3std3__441_GLOBAL__N__2651ac89_4_k_cu_8eab1cd6_27786ignoreE)
_ZN39_INTERNAL_2651ac89_4_k_cu_8eab1cd6_27784cuda3std3__441_GLOBAL__N__2651ac89_4_k_cu_8eab1cd6_27786ignoreE:
	.zero		1
	.type		_ZN39_INTERNAL_2651ac89_4_k_cu_8eab1cd6_27784cute7productE,@object
	.size		_ZN39_INTERNAL_2651ac89_4_k_cu_8eab1cd6_27784cute7productE,(_ZN39_INTERNAL_2651ac89_4_k_cu_8eab1cd6_27784cuda3std3__45__cpo3endE - _ZN39_INTERNAL_2651ac89_4_k_cu_8eab1cd6_27784cute7productE)
_ZN39_INTERNAL_2651ac89_4_k_cu_8eab1cd6_27784cute7productE:
	.zero		1
	.type		_ZN39_INTERNAL_2651ac89_4_k_cu_8eab1cd6_27784cuda3std3__45__cpo3endE,@object
	.size		_ZN39_INTERNAL_2651ac89_4_k_cu_8eab1cd6_27784cuda3std3__45__cpo3endE,(_ZN39_INTERNAL_2651ac89_4_k_cu_8eab1cd6_27784cuda3std3__419piecewise_constructE - _ZN39_INTERNAL_2651ac89_4_k_cu_8eab1cd6_27784cuda3std3__45__cpo3endE)
_ZN39_INTERNAL_2651ac89_4_k_cu_8eab1cd6_27784cuda3std3__45__cpo3endE:
	.zero		1
	.type		_ZN39_INTERNAL_2651ac89_4_k_cu_8eab1cd6_27784cuda3std3__419piecewise_constructE,@object
	.size		_ZN39_INTERNAL_2651ac89_4_k_cu_8eab1cd6_27784cuda3std3__419piecewise_constructE,(_ZN39_INTERNAL_2651ac89_4_k_cu_8eab1cd6_27784cuda3std3__45__cpo4cendE - _ZN39_INTERNAL_2651ac89_4_k_cu_8eab1cd6_27784cuda3std3__419piecewise_constructE)
_ZN39_INTERNAL_2651ac89_4_k_cu_8eab1cd6_27784cuda3std3__419piecewise_constructE:
	.zero		1
	.type		_ZN39_INTERNAL_2651ac89_4_k_cu_8eab1cd6_27784cuda3std3__45__cpo4cendE,@object
	.size		_ZN39_INTERNAL_2651ac89_4_k_cu_8eab1cd6_27784cuda3std3__45__cpo4cendE,(_ZN39_INTERNAL_2651ac89_4_k_cu_8eab1cd6_27784cuda3std6ranges3__45__cpo4swapE - _ZN39_INTERNAL_2651ac89_4_k_cu_8eab1cd6_27784cuda3std3__45__cpo4cendE)
_ZN39_INTERNAL_2651ac89_4_k_cu_8eab1cd6_27784cuda3std3__45__cpo4cendE:
	.zero		1
	.type		_ZN39_INTERNAL_2651ac89_4_k_cu_8eab1cd6_27784cuda3std6ranges3__45__cpo4swapE,@object
	.size		_ZN39_INTERNAL_2651ac89_4_k_cu_8eab1cd6_27784cuda3std6ranges3__45__cpo4swapE,(.L_7 - _ZN39_INTERNAL_2651ac89_4_k_cu_8eab1cd6_27784cuda3std6ranges3__45__cpo4swapE)
_ZN39_INTERNAL_2651ac89_4_k_cu_8eab1cd6_27784cuda3std6ranges3__45__cpo4swapE:
	.zero		1
.L_7:


//--------------------- .nv.constant0._ZN7cutlass13device_kernelINS_4gemm6kernel13GemmUniversalIN4cute5tupleIJiiiiEEENS1_10collective13CollectiveMmaINS1_40MainloopSm90TmaGmmaWarpSpecializedSparseILi34ENS5_IJNS4_1CILi1EEESB_SB_EEENS1_32KernelTmaWarpSpecializedPingpongEEENS5_IJNSA_ILi64EEESF_SF_EEEaNS5_IJNS4_6LayoutINS5_IJiNS5_IJNSA_ILi2EEEiEEEiEEENS5_IJlNS5_IJSB_SI_EEElEEEEENSH_INS5_IJNS5_IJSF_iEEESO_iEEENS5_IJNS5_IJSF_NSA_ILi4096EEEEEENS5_IJSB_lEEElEEEEEEEEaNS5_IJlSB_lEEENS4_8TiledMMAINS4_8MMA_AtomIJNS4_4SM904GMMA6SPARSE27GMMA_64x64x64_S32S8S8_SS_TNILNS10_9SparseSelE0EEEEEENSH_ISC_NS5_IJNSA_ILi0EEES16_S16_EEEEENS5_IJNS4_10UnderscoreES19_S19_EEEEENS4_13SM90_TMA_LOADENS4_14ComposedLayoutINS4_7SwizzleILi1ELi4ELi3EEENS4_25smem_sparse_ptr_flag_bitsILi2ELi8EEENSH_INS5_IJNS5_IJSB_NSA_ILi8EEEEEENS5_IJSI_NSA_ILi32EEEEEEEEENS5_IJNS5_IJS16_SF_EEESL_EEEEEEEvNS4_8identityES1C_NS1D_INS1E_ILi2ELi4ELi3EEENS4_18smem_ptr_flag_bitsILi8EEENSH_INS5_IJS1I_SF_EEENS5_IJSF_SB_EEEEEEEvS1R_EENS_8epilogue10collective6detail29Sm90TmaWarpSpecializedAdapterINS21_15DefaultEpilogueIiNS5_IJSB_llEEES25_NS20_6thread17LinearCombinationIiLi1EiiLNS26_9ScaleType4KindE0ELNS_15FloatRoundStyleE2EiEENS1_15EpilogueDefaultEEEEEvvEEEEvNT_6ParamsE --------------------------
	.section	.nv.constant0._ZN7cutlass13device_kernelINS_4gemm6kernel13GemmUniversalIN4cute5tupleIJiiiiEEENS1_10collective13CollectiveMmaINS1_40MainloopSm90TmaGmmaWarpSpecializedSparseILi34ENS5_IJNS4_1CILi1EEESB_SB_EEENS1_32KernelTmaWarpSpecializedPingpongEEENS5_IJNSA_ILi64EEESF_SF_EEEaNS5_IJNS4_6LayoutINS5_IJiNS5_IJNSA_ILi2EEEiEEEiEEENS5_IJlNS5_IJSB_SI_EEElEEEEENSH_INS5_IJNS5_IJSF_iEEESO_iEEENS5_IJNS5_IJSF_NSA_ILi4096EEEEEENS5_IJSB_lEEElEEEEEEEEaNS5_IJlSB_lEEENS4_8TiledMMAINS4_8MMA_AtomIJNS4_4SM904GMMA6SPARSE27GMMA_64x64x64_S32S8S8_SS_TNILNS10_9SparseSelE0EEEEEENSH_ISC_NS5_IJNSA_ILi0EEES16_S16_EEEEENS5_IJNS4_10UnderscoreES19_S19_EEEEENS4_13SM90_TMA_LOADENS4_14ComposedLayoutINS4_7SwizzleILi1ELi4ELi3EEENS4_25smem_sparse_ptr_flag_bitsILi2ELi8EEENSH_INS5_IJNS5_IJSB_NSA_ILi8EEEEEENS5_IJSI_NSA_ILi32EEEEEEEEENS5_IJNS5_IJS16_SF_EEESL_EEEEEEEvNS4_8identityES1C_NS1D_INS1E_ILi2ELi4ELi3EEENS4_18smem_ptr_flag_bitsILi8EEENSH_INS5_IJS1I_SF_EEENS5_IJSF_SB_EEEEEEEvS1R_EENS_8epilogue10collective6detail29Sm90TmaWarpSpecializedAdapterINS21_15DefaultEpilogueIiNS5_IJSB_llEEES25_NS20_6thread17LinearCombinationIiLi1EiiLNS26_9ScaleType4KindE0ELNS_15FloatRoundStyleE2EiEENS1_15EpilogueDefaultEEEEEvvEEEEvNT_6ParamsE,"a",@progbits
	.sectionflags	@""
	.align	4
.nv.constant0._ZN7cutlass13device_kernelINS_4gemm6kernel13GemmUniversalIN4cute5tupleIJiiiiEEENS1_10collective13CollectiveMmaINS1_40MainloopSm90TmaGmmaWarpSpecializedSparseILi34ENS5_IJNS4_1CILi1EEESB_SB_EEENS1_32KernelTmaWarpSpecializedPingpongEEENS5_IJNSA_ILi64EEESF_SF_EEEaNS5_IJNS4_6LayoutINS5_IJiNS5_IJNSA_ILi2EEEiEEEiEEENS5_IJlNS5_IJSB_SI_EEElEEEEENSH_INS5_IJNS5_IJSF_iEEESO_iEEENS5_IJNS5_IJSF_NSA_ILi4096EEEEEENS5_IJSB_lEEElEEEEEEEEaNS5_IJlSB_lEEENS4_8TiledMMAINS4_8MMA_AtomIJNS4_4SM904GMMA6SPARSE27GMMA_64x64x64_S32S8S8_SS_TNILNS10_9SparseSelE0EEEEEENSH_ISC_NS5_IJNSA_ILi0EEES16_S16_EEEEENS5_IJNS4_10UnderscoreES19_S19_EEEEENS4_13SM90_TMA_LOADENS4_14ComposedLayoutINS4_7SwizzleILi1ELi4ELi3EEENS4_25smem_sparse_ptr_flag_bitsILi2ELi8EEENSH_INS5_IJNS5_IJSB_NSA_ILi8EEEEEENS5_IJSI_NSA_ILi32EEEEEEEEENS5_IJNS5_IJS16_SF_EEESL_EEEEEEEvNS4_8identityES1C_NS1D_INS1E_ILi2ELi4ELi3EEENS4_18smem_ptr_flag_bitsILi8EEENSH_INS5_IJS1I_SF_EEENS5_IJSF_SB_EEEEEEEvS1R_EENS_8epilogue10collective6detail29Sm90TmaWarpSpecializedAdapterINS21_15DefaultEpilogueIiNS5_IJSB_llEEES25_NS20_6thread17LinearCombinationIiLi1EiiLNS26_9ScaleType4KindE0ELNS_15FloatRoundStyleE2EiEENS1_15EpilogueDefaultEEEEEvvEEEEvNT_6ParamsE:
	.zero		1920


//--------------------- SYMBOLS --------------------------

	.type		.nv.reservedSmem.offset0,@object
	.size		.nv.reservedSmem.offset0,0x4
